//
// Generated by NVIDIA NVVM Compiler
//
// Compiler Build ID: CL-36424714
// Cuda compilation tools, release 13.0, V13.0.88
// Based on NVVM 20.0.0
//

.version 9.0
.target sm_100
.address_size 64

	// .globl	_Z15flash_attentionPKfS0_S0_iiiifPfS1_S1_
.extern .shared .align 16 .b8 shared_mem[];

.visible .entry _Z15flash_attentionPKfS0_S0_iiiifPfS1_S1_(
	.param .u64 .ptr .align 1 _Z15flash_attentionPKfS0_S0_iiiifPfS1_S1__param_0,
	.param .u64 .ptr .align 1 _Z15flash_attentionPKfS0_S0_iiiifPfS1_S1__param_1,
	.param .u64 .ptr .align 1 _Z15flash_attentionPKfS0_S0_iiiifPfS1_S1__param_2,
	.param .u32 _Z15flash_attentionPKfS0_S0_iiiifPfS1_S1__param_3,
	.param .u32 _Z15flash_attentionPKfS0_S0_iiiifPfS1_S1__param_4,
	.param .u32 _Z15flash_attentionPKfS0_S0_iiiifPfS1_S1__param_5,
	.param .u32 _Z15flash_attentionPKfS0_S0_iiiifPfS1_S1__param_6,
	.param .f32 _Z15flash_attentionPKfS0_S0_iiiifPfS1_S1__param_7,
	.param .u64 .ptr .align 1 _Z15flash_attentionPKfS0_S0_iiiifPfS1_S1__param_8,
	.param .u64 .ptr .align 1 _Z15flash_attentionPKfS0_S0_iiiifPfS1_S1__param_9,
	.param .u64 .ptr .align 1 _Z15flash_attentionPKfS0_S0_iiiifPfS1_S1__param_10
)
{
	.reg .pred 	%p<64>;
	.reg .b32 	%r<217>;
	.reg .b32 	%f<275>;
	.reg .b64 	%rd<48>;

	ld.param.u64 	%rd11, [_Z15flash_attentionPKfS0_S0_iiiifPfS1_S1__param_0];
	ld.param.u64 	%rd12, [_Z15flash_attentionPKfS0_S0_iiiifPfS1_S1__param_1];
	ld.param.u64 	%rd13, [_Z15flash_attentionPKfS0_S0_iiiifPfS1_S1__param_2];
	ld.param.u32 	%r71, [_Z15flash_attentionPKfS0_S0_iiiifPfS1_S1__param_3];
	ld.param.u32 	%r72, [_Z15flash_attentionPKfS0_S0_iiiifPfS1_S1__param_4];
	ld.param.u32 	%r74, [_Z15flash_attentionPKfS0_S0_iiiifPfS1_S1__param_6];
	ld.param.f32 	%f31, [_Z15flash_attentionPKfS0_S0_iiiifPfS1_S1__param_7];
	ld.param.u64 	%rd14, [_Z15flash_attentionPKfS0_S0_iiiifPfS1_S1__param_10];
	cvta.to.global.u64 	%rd1, %rd13;
	cvta.to.global.u64 	%rd2, %rd12;
	cvta.to.global.u64 	%rd3, %rd11;
	cvta.to.global.u64 	%rd4, %rd14;
	add.s32 	%r75, %r71, %r74;
	add.s32 	%r76, %r75, -1;
	div.s32 	%r1, %r76, %r74;
	setp.lt.s32 	%p3, %r1, 1;
	@%p3 bra 	$L__BB0_71;
	ld.param.u64 	%rd47, [_Z15flash_attentionPKfS0_S0_iiiifPfS1_S1__param_9];
	ld.param.u64 	%rd46, [_Z15flash_attentionPKfS0_S0_iiiifPfS1_S1__param_8];
	ld.param.u32 	%r191, [_Z15flash_attentionPKfS0_S0_iiiifPfS1_S1__param_5];
	mul.lo.s32 	%r78, %r191, %r72;
	shl.b32 	%r79, %r78, 2;
	mov.u32 	%r80, shared_mem;
	add.s32 	%r2, %r80, %r79;
	add.s32 	%r3, %r2, %r79;
	add.s32 	%r4, %r3, %r79;
	cvta.to.global.u64 	%rd15, %rd47;
	cvta.to.global.u64 	%rd16, %rd46;
	mov.u32 	%r5, %tid.x;
	mul.lo.s32 	%r6, %r72, %r5;
	setp.ge.u32 	%p4, %r5, %r191;
	mov.u32 	%r81, %ctaid.x;
	mad.lo.s32 	%r82, %r191, %r81, %r5;
	setp.ge.s32 	%p5, %r82, %r71;
	mul.lo.s32 	%r7, %r82, %r72;
	mul.wide.s32 	%rd17, %r82, 4;
	add.s64 	%rd5, %rd15, %rd17;
	add.s64 	%rd6, %rd16, %rd17;
	mul.lo.s32 	%r8, %r74, %r5;
	add.s32 	%r9, %r72, -1;
	and.b32  	%r10, %r72, 7;
	add.s32 	%r11, %r10, -1;
	and.b32  	%r12, %r72, 3;
	and.b32  	%r13, %r72, 15;
	and.b32  	%r14, %r72, 2147483640;
	and.b32  	%r15, %r72, 1;
	or.pred  	%p1, %p4, %p5;
	and.b32  	%r16, %r72, 2147483632;
	shl.b32 	%r83, %r5, 2;
	shl.b32 	%r84, %r191, 2;
	add.s32 	%r85, %r83, %r84;
	mad.lo.s32 	%r86, %r72, %r85, %r80;
	add.s32 	%r17, %r86, 16;
	shl.b32 	%r87, %r191, 3;
	add.s32 	%r88, %r87, %r83;
	mad.lo.s32 	%r89, %r72, %r88, %r80;
	add.s32 	%r18, %r89, 16;
	mov.b32 	%r192, 0;
$L__BB0_2:
	setp.ge.u32 	%p6, %r5, %r74;
	@%p6 bra 	$L__BB0_15;
	setp.lt.s32 	%p7, %r72, 1;
	mad.lo.s32 	%r20, %r192, %r74, %r5;
	setp.ge.s32 	%p8, %r20, %r71;
	or.pred  	%p9, %p8, %p7;
	@%p9 bra 	$L__BB0_15;
	setp.lt.u32 	%p10, %r72, 8;
	mul.lo.s32 	%r21, %r20, %r72;
	mov.b32 	%r198, 0;
	@%p10 bra 	$L__BB0_7;
	and.b32  	%r91, %r72, 2147483640;
	neg.s32 	%r196, %r91;
	mov.u32 	%r193, %r18;
	mov.u32 	%r194, %r17;
	mov.u32 	%r195, %r21;
$L__BB0_6:
	.pragma "nounroll";
	mul.wide.s32 	%rd18, %r195, 4;
	add.s64 	%rd19, %rd2, %rd18;
	add.s64 	%rd20, %rd1, %rd18;
	ld.global.f32 	%f32, [%rd19];
	st.shared.f32 	[%r194+-16], %f32;
	ld.global.f32 	%f33, [%rd20];
	st.shared.f32 	[%r193+-16], %f33;
	ld.global.f32 	%f34, [%rd19+4];
	st.shared.f32 	[%r194+-12], %f34;
	ld.global.f32 	%f35, [%rd20+4];
	st.shared.f32 	[%r193+-12], %f35;
	ld.global.f32 	%f36, [%rd19+8];
	st.shared.f32 	[%r194+-8], %f36;
	ld.global.f32 	%f37, [%rd20+8];
	st.shared.f32 	[%r193+-8], %f37;
	ld.global.f32 	%f38, [%rd19+12];
	st.shared.f32 	[%r194+-4], %f38;
	ld.global.f32 	%f39, [%rd20+12];
	st.shared.f32 	[%r193+-4], %f39;
	ld.global.f32 	%f40, [%rd19+16];
	st.shared.f32 	[%r194], %f40;
	ld.global.f32 	%f41, [%rd20+16];
	st.shared.f32 	[%r193], %f41;
	ld.global.f32 	%f42, [%rd19+20];
	st.shared.f32 	[%r194+4], %f42;
	ld.global.f32 	%f43, [%rd20+20];
	st.shared.f32 	[%r193+4], %f43;
	ld.global.f32 	%f44, [%rd19+24];
	st.shared.f32 	[%r194+8], %f44;
	ld.global.f32 	%f45, [%rd20+24];
	st.shared.f32 	[%r193+8], %f45;
	ld.global.f32 	%f46, [%rd19+28];
	st.shared.f32 	[%r194+12], %f46;
	ld.global.f32 	%f47, [%rd20+28];
	st.shared.f32 	[%r193+12], %f47;
	add.s32 	%r196, %r196, 8;
	add.s32 	%r195, %r195, 8;
	add.s32 	%r194, %r194, 32;
	add.s32 	%r193, %r193, 32;
	setp.ne.s32 	%p11, %r196, 0;
	mov.u32 	%r198, %r14;
	@%p11 bra 	$L__BB0_6;
$L__BB0_7:
	setp.eq.s32 	%p12, %r10, 0;
	@%p12 bra 	$L__BB0_15;
	setp.lt.u32 	%p13, %r11, 3;
	@%p13 bra 	$L__BB0_10;
	add.s32 	%r92, %r198, %r21;
	mul.wide.s32 	%rd21, %r92, 4;
	add.s64 	%rd22, %rd2, %rd21;
	ld.global.f32 	%f48, [%rd22];
	add.s32 	%r93, %r198, %r6;
	shl.b32 	%r94, %r93, 2;
	add.s32 	%r95, %r2, %r94;
	st.shared.f32 	[%r95], %f48;
	add.s64 	%rd23, %rd1, %rd21;
	ld.global.f32 	%f49, [%rd23];
	add.s32 	%r96, %r3, %r94;
	st.shared.f32 	[%r96], %f49;
	ld.global.f32 	%f50, [%rd22+4];
	st.shared.f32 	[%r95+4], %f50;
	ld.global.f32 	%f51, [%rd23+4];
	st.shared.f32 	[%r96+4], %f51;
	ld.global.f32 	%f52, [%rd22+8];
	st.shared.f32 	[%r95+8], %f52;
	ld.global.f32 	%f53, [%rd23+8];
	st.shared.f32 	[%r96+8], %f53;
	ld.global.f32 	%f54, [%rd22+12];
	st.shared.f32 	[%r95+12], %f54;
	ld.global.f32 	%f55, [%rd23+12];
	st.shared.f32 	[%r96+12], %f55;
	add.s32 	%r198, %r198, 4;
$L__BB0_10:
	setp.eq.s32 	%p14, %r12, 0;
	@%p14 bra 	$L__BB0_15;
	setp.eq.s32 	%p15, %r12, 1;
	@%p15 bra 	$L__BB0_13;
	add.s32 	%r97, %r198, %r21;
	mul.wide.s32 	%rd24, %r97, 4;
	add.s64 	%rd25, %rd2, %rd24;
	ld.global.f32 	%f56, [%rd25];
	add.s32 	%r98, %r198, %r6;
	shl.b32 	%r99, %r98, 2;
	add.s32 	%r100, %r2, %r99;
	st.shared.f32 	[%r100], %f56;
	add.s64 	%rd26, %rd1, %rd24;
	ld.global.f32 	%f57, [%rd26];
	add.s32 	%r101, %r3, %r99;
	st.shared.f32 	[%r101], %f57;
	ld.global.f32 	%f58, [%rd25+4];
	st.shared.f32 	[%r100+4], %f58;
	ld.global.f32 	%f59, [%rd26+4];
	st.shared.f32 	[%r101+4], %f59;
	add.s32 	%r198, %r198, 2;
$L__BB0_13:
	setp.eq.s32 	%p16, %r15, 0;
	@%p16 bra 	$L__BB0_15;
	add.s32 	%r102, %r198, %r21;
	mul.wide.s32 	%rd27, %r102, 4;
	add.s64 	%rd28, %rd2, %rd27;
	ld.global.f32 	%f60, [%rd28];
	add.s32 	%r103, %r198, %r6;
	shl.b32 	%r104, %r103, 2;
	add.s32 	%r105, %r2, %r104;
	st.shared.f32 	[%r105], %f60;
	add.s64 	%rd29, %rd1, %rd27;
	ld.global.f32 	%f61, [%rd29];
	add.s32 	%r106, %r3, %r104;
	st.shared.f32 	[%r106], %f61;
$L__BB0_15:
	bar.sync 	0;
	@%p1 bra 	$L__BB0_70;
	setp.lt.s32 	%p17, %r72, 1;
	@%p17 bra 	$L__BB0_30;
	setp.lt.u32 	%p18, %r9, 15;
	mov.b32 	%r202, 0;
	@%p18 bra 	$L__BB0_20;
	mov.b32 	%r200, 0;
$L__BB0_19:
	.pragma "nounroll";
	add.s32 	%r109, %r200, %r7;
	mul.wide.s32 	%rd30, %r109, 4;
	add.s64 	%rd31, %rd3, %rd30;
	ld.global.f32 	%f62, [%rd31];
	add.s32 	%r110, %r200, %r6;
	shl.b32 	%r111, %r110, 2;
	mov.u32 	%r112, shared_mem;
	add.s32 	%r113, %r112, %r111;
	st.shared.f32 	[%r113], %f62;
	ld.global.f32 	%f63, [%rd31+4];
	st.shared.f32 	[%r113+4], %f63;
	ld.global.f32 	%f64, [%rd31+8];
	st.shared.f32 	[%r113+8], %f64;
	ld.global.f32 	%f65, [%rd31+12];
	st.shared.f32 	[%r113+12], %f65;
	ld.global.f32 	%f66, [%rd31+16];
	st.shared.f32 	[%r113+16], %f66;
	ld.global.f32 	%f67, [%rd31+20];
	st.shared.f32 	[%r113+20], %f67;
	ld.global.f32 	%f68, [%rd31+24];
	st.shared.f32 	[%r113+24], %f68;
	ld.global.f32 	%f69, [%rd31+28];
	st.shared.f32 	[%r113+28], %f69;
	ld.global.f32 	%f70, [%rd31+32];
	st.shared.f32 	[%r113+32], %f70;
	ld.global.f32 	%f71, [%rd31+36];
	st.shared.f32 	[%r113+36], %f71;
	ld.global.f32 	%f72, [%rd31+40];
	st.shared.f32 	[%r113+40], %f72;
	ld.global.f32 	%f73, [%rd31+44];
	st.shared.f32 	[%r113+44], %f73;
	ld.global.f32 	%f74, [%rd31+48];
	st.shared.f32 	[%r113+48], %f74;
	ld.global.f32 	%f75, [%rd31+52];
	st.shared.f32 	[%r113+52], %f75;
	ld.global.f32 	%f76, [%rd31+56];
	st.shared.f32 	[%r113+56], %f76;
	ld.global.f32 	%f77, [%rd31+60];
	st.shared.f32 	[%r113+60], %f77;
	add.s32 	%r200, %r200, 16;
	setp.ne.s32 	%p19, %r200, %r16;
	mov.u32 	%r202, %r16;
	@%p19 bra 	$L__BB0_19;
$L__BB0_20:
	setp.eq.s32 	%p20, %r13, 0;
	@%p20 bra 	$L__BB0_30;
	add.s32 	%r114, %r13, -1;
	setp.lt.u32 	%p21, %r114, 7;
	@%p21 bra 	$L__BB0_23;
	add.s32 	%r115, %r202, %r7;
	mul.wide.s32 	%rd32, %r115, 4;
	add.s64 	%rd33, %rd3, %rd32;
	ld.global.f32 	%f78, [%rd33];
	add.s32 	%r116, %r202, %r6;
	shl.b32 	%r117, %r116, 2;
	mov.u32 	%r118, shared_mem;
	add.s32 	%r119, %r118, %r117;
	st.shared.f32 	[%r119], %f78;
	ld.global.f32 	%f79, [%rd33+4];
	st.shared.f32 	[%r119+4], %f79;
	ld.global.f32 	%f80, [%rd33+8];
	st.shared.f32 	[%r119+8], %f80;
	ld.global.f32 	%f81, [%rd33+12];
	st.shared.f32 	[%r119+12], %f81;
	ld.global.f32 	%f82, [%rd33+16];
	st.shared.f32 	[%r119+16], %f82;
	ld.global.f32 	%f83, [%rd33+20];
	st.shared.f32 	[%r119+20], %f83;
	ld.global.f32 	%f84, [%rd33+24];
	st.shared.f32 	[%r119+24], %f84;
	ld.global.f32 	%f85, [%rd33+28];
	st.shared.f32 	[%r119+28], %f85;
	add.s32 	%r202, %r202, 8;
$L__BB0_23:
	setp.eq.s32 	%p22, %r10, 0;
	@%p22 bra 	$L__BB0_30;
	setp.lt.u32 	%p23, %r11, 3;
	@%p23 bra 	$L__BB0_26;
	add.s32 	%r120, %r202, %r7;
	mul.wide.s32 	%rd34, %r120, 4;
	add.s64 	%rd35, %rd3, %rd34;
	ld.global.f32 	%f86, [%rd35];
	add.s32 	%r121, %r202, %r6;
	shl.b32 	%r122, %r121, 2;
	mov.u32 	%r123, shared_mem;
	add.s32 	%r124, %r123, %r122;
	st.shared.f32 	[%r124], %f86;
	ld.global.f32 	%f87, [%rd35+4];
	st.shared.f32 	[%r124+4], %f87;
	ld.global.f32 	%f88, [%rd35+8];
	st.shared.f32 	[%r124+8], %f88;
	ld.global.f32 	%f89, [%rd35+12];
	st.shared.f32 	[%r124+12], %f89;
	add.s32 	%r202, %r202, 4;
$L__BB0_26:
	setp.eq.s32 	%p24, %r12, 0;
	@%p24 bra 	$L__BB0_30;
	setp.eq.s32 	%p25, %r12, 1;
	add.s32 	%r125, %r202, %r7;
	mul.wide.s32 	%rd36, %r125, 4;
	add.s64 	%rd7, %rd3, %rd36;
	ld.global.f32 	%f90, [%rd7];
	add.s32 	%r126, %r202, %r6;
	shl.b32 	%r127, %r126, 2;
	mov.u32 	%r128, shared_mem;
	add.s32 	%r43, %r128, %r127;
	st.shared.f32 	[%r43], %f90;
	@%p25 bra 	$L__BB0_30;
	setp.eq.s32 	%p26, %r12, 2;
	ld.global.f32 	%f91, [%rd7+4];
	st.shared.f32 	[%r43+4], %f91;
	@%p26 bra 	$L__BB0_30;
	ld.global.f32 	%f92, [%rd7+8];
	st.shared.f32 	[%r43+8], %f92;
$L__BB0_30:
	setp.gt.s32 	%p27, %r74, 0;
	ld.global.f32 	%f1, [%rd5];
	ld.global.f32 	%f2, [%rd6];
	mul.lo.s32 	%r44, %r192, %r74;
	setp.lt.s32 	%p28, %r44, %r71;
	and.pred  	%p2, %p27, %p28;
	mov.f32 	%f270, 0fFF800000;
	not.pred 	%p29, %p2;
	@%p29 bra 	$L__BB0_47;
	mov.f32 	%f270, 0fFF800000;
	setp.gt.s32 	%p30, %r72, 0;
	@%p30 bra 	$L__BB0_34;
	mov.b32 	%r209, 0;
$L__BB0_33:
	add.s32 	%r130, %r209, %r8;
	shl.b32 	%r131, %r130, 2;
	add.s32 	%r132, %r4, %r131;
	mul.f32 	%f95, %f31, 0f00000000;
	st.shared.f32 	[%r132], %f95;
	max.f32 	%f270, %f270, %f95;
	add.s32 	%r209, %r209, 1;
	setp.lt.s32 	%p31, %r209, %r74;
	add.s32 	%r133, %r209, %r44;
	setp.lt.s32 	%p32, %r133, %r71;
	and.pred  	%p33, %p31, %p32;
	@%p33 bra 	$L__BB0_33;
	bra.uni 	$L__BB0_47;
$L__BB0_34:
	mov.b32 	%r204, 0;
$L__BB0_35:
	setp.lt.u32 	%p34, %r9, 7;
	mul.lo.s32 	%r46, %r204, %r72;
	mov.f32 	%f269, 0f00000000;
	mov.b32 	%r207, 0;
	@%p34 bra 	$L__BB0_38;
	mov.f32 	%f269, 0f00000000;
	mov.b32 	%r205, 0;
$L__BB0_37:
	.pragma "nounroll";
	add.s32 	%r137, %r205, %r6;
	shl.b32 	%r138, %r137, 2;
	mov.u32 	%r139, shared_mem;
	add.s32 	%r140, %r139, %r138;
	ld.shared.f32 	%f100, [%r140];
	add.s32 	%r141, %r205, %r46;
	shl.b32 	%r142, %r141, 2;
	add.s32 	%r143, %r2, %r142;
	ld.shared.f32 	%f101, [%r143];
	fma.rn.f32 	%f102, %f100, %f101, %f269;
	ld.shared.f32 	%f103, [%r140+4];
	ld.shared.f32 	%f104, [%r143+4];
	fma.rn.f32 	%f105, %f103, %f104, %f102;
	ld.shared.f32 	%f106, [%r140+8];
	ld.shared.f32 	%f107, [%r143+8];
	fma.rn.f32 	%f108, %f106, %f107, %f105;
	ld.shared.f32 	%f109, [%r140+12];
	ld.shared.f32 	%f110, [%r143+12];
	fma.rn.f32 	%f111, %f109, %f110, %f108;
	ld.shared.f32 	%f112, [%r140+16];
	ld.shared.f32 	%f113, [%r143+16];
	fma.rn.f32 	%f114, %f112, %f113, %f111;
	ld.shared.f32 	%f115, [%r140+20];
	ld.shared.f32 	%f116, [%r143+20];
	fma.rn.f32 	%f117, %f115, %f116, %f114;
	ld.shared.f32 	%f118, [%r140+24];
	ld.shared.f32 	%f119, [%r143+24];
	fma.rn.f32 	%f120, %f118, %f119, %f117;
	ld.shared.f32 	%f121, [%r140+28];
	ld.shared.f32 	%f122, [%r143+28];
	fma.rn.f32 	%f269, %f121, %f122, %f120;
	add.s32 	%r205, %r205, 8;
	setp.ne.s32 	%p35, %r205, %r14;
	mov.u32 	%r207, %r14;
	@%p35 bra 	$L__BB0_37;
$L__BB0_38:
	setp.eq.s32 	%p36, %r10, 0;
	@%p36 bra 	$L__BB0_46;
	setp.lt.u32 	%p37, %r11, 3;
	@%p37 bra 	$L__BB0_41;
	add.s32 	%r144, %r207, %r6;
	shl.b32 	%r145, %r144, 2;
	mov.u32 	%r146, shared_mem;
	add.s32 	%r147, %r146, %r145;
	ld.shared.f32 	%f124, [%r147];
	add.s32 	%r148, %r207, %r46;
	shl.b32 	%r149, %r148, 2;
	add.s32 	%r150, %r2, %r149;
	ld.shared.f32 	%f125, [%r150];
	fma.rn.f32 	%f126, %f124, %f125, %f269;
	ld.shared.f32 	%f127, [%r147+4];
	ld.shared.f32 	%f128, [%r150+4];
	fma.rn.f32 	%f129, %f127, %f128, %f126;
	ld.shared.f32 	%f130, [%r147+8];
	ld.shared.f32 	%f131, [%r150+8];
	fma.rn.f32 	%f132, %f130, %f131, %f129;
	ld.shared.f32 	%f133, [%r147+12];
	ld.shared.f32 	%f134, [%r150+12];
	fma.rn.f32 	%f269, %f133, %f134, %f132;
	add.s32 	%r207, %r207, 4;
$L__BB0_41:
	setp.eq.s32 	%p38, %r12, 0;
	@%p38 bra 	$L__BB0_46;
	setp.eq.s32 	%p39, %r12, 1;
	@%p39 bra 	$L__BB0_44;
	add.s32 	%r151, %r207, %r6;
	shl.b32 	%r152, %r151, 2;
	mov.u32 	%r153, shared_mem;
	add.s32 	%r154, %r153, %r152;
	ld.shared.f32 	%f136, [%r154];
	add.s32 	%r155, %r207, %r46;
	shl.b32 	%r156, %r155, 2;
	add.s32 	%r157, %r2, %r156;
	ld.shared.f32 	%f137, [%r157];
	fma.rn.f32 	%f138, %f136, %f137, %f269;
	ld.shared.f32 	%f139, [%r154+4];
	ld.shared.f32 	%f140, [%r157+4];
	fma.rn.f32 	%f269, %f139, %f140, %f138;
	add.s32 	%r207, %r207, 2;
$L__BB0_44:
	setp.eq.s32 	%p40, %r15, 0;
	@%p40 bra 	$L__BB0_46;
	add.s32 	%r158, %r207, %r6;
	shl.b32 	%r159, %r158, 2;
	mov.u32 	%r160, shared_mem;
	add.s32 	%r161, %r160, %r159;
	ld.shared.f32 	%f141, [%r161];
	add.s32 	%r162, %r207, %r46;
	shl.b32 	%r163, %r162, 2;
	add.s32 	%r164, %r2, %r163;
	ld.shared.f32 	%f142, [%r164];
	fma.rn.f32 	%f269, %f141, %f142, %f269;
$L__BB0_46:
	mul.f32 	%f143, %f31, %f269;
	add.s32 	%r165, %r204, %r8;
	shl.b32 	%r166, %r165, 2;
	add.s32 	%r167, %r4, %r166;
	st.shared.f32 	[%r167], %f143;
	max.f32 	%f270, %f270, %f143;
	add.s32 	%r204, %r204, 1;
	setp.lt.s32 	%p41, %r204, %r74;
	add.s32 	%r168, %r204, %r44;
	setp.lt.s32 	%p42, %r168, %r71;
	and.pred  	%p43, %p41, %p42;
	@%p43 bra 	$L__BB0_35;
$L__BB0_47:
	mov.f32 	%f273, 0f00000000;
	@%p29 bra 	$L__BB0_50;
	mov.f32 	%f273, 0f00000000;
	mov.b32 	%r210, 0;
$L__BB0_49:
	add.s32 	%r170, %r210, %r8;
	shl.b32 	%r171, %r170, 2;
	add.s32 	%r172, %r4, %r171;
	ld.shared.f32 	%f146, [%r172];
	sub.f32 	%f147, %f146, %f270;
	mul.f32 	%f148, %f147, 0f3FB8AA3B;
	ex2.approx.f32 	%f149, %f148;
	st.shared.f32 	[%r172], %f149;
	add.f32 	%f273, %f273, %f149;
	add.s32 	%r210, %r210, 1;
	setp.lt.s32 	%p45, %r210, %r74;
	add.s32 	%r173, %r210, %r44;
	setp.lt.s32 	%p46, %r173, %r71;
	and.pred  	%p47, %p45, %p46;
	@%p47 bra 	$L__BB0_49;
$L__BB0_50:
	max.f32 	%f23, %f1, %f270;
	sub.f32 	%f150, %f1, %f23;
	mul.f32 	%f151, %f150, 0f3FB8AA3B;
	ex2.approx.f32 	%f152, %f151;
	mul.f32 	%f24, %f2, %f152;
	sub.f32 	%f153, %f270, %f23;
	mul.f32 	%f154, %f153, 0f3FB8AA3B;
	ex2.approx.f32 	%f25, %f154;
	fma.rn.f32 	%f26, %f273, %f25, %f24;
	@%p17 bra 	$L__BB0_69;
	rcp.rn.f32 	%f27, %f26;
	@%p29 bra 	$L__BB0_56;
	mov.b32 	%r211, 0;
$L__BB0_53:
	mov.f32 	%f274, 0f00000000;
	mov.b32 	%r212, 0;
$L__BB0_54:
	add.s32 	%r183, %r212, %r8;
	shl.b32 	%r184, %r183, 2;
	add.s32 	%r185, %r4, %r184;
	ld.shared.f32 	%f255, [%r185];
	mad.lo.s32 	%r186, %r212, %r72, %r211;
	shl.b32 	%r187, %r186, 2;
	add.s32 	%r188, %r3, %r187;
	ld.shared.f32 	%f256, [%r188];
	fma.rn.f32 	%f274, %f255, %f256, %f274;
	add.s32 	%r212, %r212, 1;
	setp.lt.s32 	%p59, %r212, %r74;
	add.s32 	%r189, %r212, %r44;
	setp.lt.s32 	%p60, %r189, %r71;
	and.pred  	%p61, %p59, %p60;
	@%p61 bra 	$L__BB0_54;
	add.s32 	%r190, %r211, %r7;
	mul.wide.s32 	%rd44, %r190, 4;
	add.s64 	%rd45, %rd4, %rd44;
	ld.global.f32 	%f257, [%rd45];
	mul.f32 	%f258, %f24, %f257;
	fma.rn.f32 	%f259, %f25, %f274, %f258;
	mul.f32 	%f260, %f27, %f259;
	st.global.f32 	[%rd45], %f260;
	add.s32 	%r211, %r211, 1;
	setp.eq.s32 	%p62, %r211, %r72;
	@%p62 bra 	$L__BB0_69;
	bra.uni 	$L__BB0_53;
$L__BB0_56:
	setp.lt.u32 	%p50, %r9, 15;
	mov.b32 	%r215, 0;
	@%p50 bra 	$L__BB0_59;
	mov.b32 	%r213, 0;
$L__BB0_58:
	.pragma "nounroll";
	add.s32 	%r176, %r213, %r7;
	mul.wide.s32 	%rd37, %r176, 4;
	add.s64 	%rd38, %rd4, %rd37;
	ld.global.f32 	%f155, [%rd38];
	mul.f32 	%f156, %f25, 0f00000000;
	fma.rn.f32 	%f157, %f24, %f155, %f156;
	mul.f32 	%f158, %f27, %f157;
	st.global.f32 	[%rd38], %f158;
	ld.global.f32 	%f159, [%rd38+4];
	fma.rn.f32 	%f160, %f24, %f159, %f156;
	mul.f32 	%f161, %f27, %f160;
	st.global.f32 	[%rd38+4], %f161;
	ld.global.f32 	%f162, [%rd38+8];
	fma.rn.f32 	%f163, %f24, %f162, %f156;
	mul.f32 	%f164, %f27, %f163;
	st.global.f32 	[%rd38+8], %f164;
	ld.global.f32 	%f165, [%rd38+12];
	fma.rn.f32 	%f166, %f24, %f165, %f156;
	mul.f32 	%f167, %f27, %f166;
	st.global.f32 	[%rd38+12], %f167;
	ld.global.f32 	%f168, [%rd38+16];
	fma.rn.f32 	%f169, %f24, %f168, %f156;
	mul.f32 	%f170, %f27, %f169;
	st.global.f32 	[%rd38+16], %f170;
	ld.global.f32 	%f171, [%rd38+20];
	fma.rn.f32 	%f172, %f24, %f171, %f156;
	mul.f32 	%f173, %f27, %f172;
	st.global.f32 	[%rd38+20], %f173;
	ld.global.f32 	%f174, [%rd38+24];
	fma.rn.f32 	%f175, %f24, %f174, %f156;
	mul.f32 	%f176, %f27, %f175;
	st.global.f32 	[%rd38+24], %f176;
	ld.global.f32 	%f177, [%rd38+28];
	fma.rn.f32 	%f178, %f24, %f177, %f156;
	mul.f32 	%f179, %f27, %f178;
	st.global.f32 	[%rd38+28], %f179;
	ld.global.f32 	%f180, [%rd38+32];
	fma.rn.f32 	%f181, %f24, %f180, %f156;
	mul.f32 	%f182, %f27, %f181;
	st.global.f32 	[%rd38+32], %f182;
	ld.global.f32 	%f183, [%rd38+36];
	fma.rn.f32 	%f184, %f24, %f183, %f156;
	mul.f32 	%f185, %f27, %f184;
	st.global.f32 	[%rd38+36], %f185;
	ld.global.f32 	%f186, [%rd38+40];
	fma.rn.f32 	%f187, %f24, %f186, %f156;
	mul.f32 	%f188, %f27, %f187;
	st.global.f32 	[%rd38+40], %f188;
	ld.global.f32 	%f189, [%rd38+44];
	fma.rn.f32 	%f190, %f24, %f189, %f156;
	mul.f32 	%f191, %f27, %f190;
	st.global.f32 	[%rd38+44], %f191;
	ld.global.f32 	%f192, [%rd38+48];
	fma.rn.f32 	%f193, %f24, %f192, %f156;
	mul.f32 	%f194, %f27, %f193;
	st.global.f32 	[%rd38+48], %f194;
	ld.global.f32 	%f195, [%rd38+52];
	fma.rn.f32 	%f196, %f24, %f195, %f156;
	mul.f32 	%f197, %f27, %f196;
	st.global.f32 	[%rd38+52], %f197;
	ld.global.f32 	%f198, [%rd38+56];
	fma.rn.f32 	%f199, %f24, %f198, %f156;
	mul.f32 	%f200, %f27, %f199;
	st.global.f32 	[%rd38+56], %f200;
	ld.global.f32 	%f201, [%rd38+60];
	fma.rn.f32 	%f202, %f24, %f201, %f156;
	mul.f32 	%f203, %f27, %f202;
	st.global.f32 	[%rd38+60], %f203;
	add.s32 	%r213, %r213, 16;
	setp.ne.s32 	%p51, %r213, %r16;
	mov.u32 	%r215, %r16;
	@%p51 bra 	$L__BB0_58;
$L__BB0_59:
	setp.eq.s32 	%p52, %r13, 0;
	@%p52 bra 	$L__BB0_69;
	add.s32 	%r177, %r13, -1;
	setp.lt.u32 	%p53, %r177, 7;
	@%p53 bra 	$L__BB0_62;
	add.s32 	%r178, %r215, %r7;
	mul.wide.s32 	%rd39, %r178, 4;
	add.s64 	%rd40, %rd4, %rd39;
	ld.global.f32 	%f204, [%rd40];
	mul.f32 	%f205, %f25, 0f00000000;
	fma.rn.f32 	%f206, %f24, %f204, %f205;
	mul.f32 	%f207, %f27, %f206;
	st.global.f32 	[%rd40], %f207;
	ld.global.f32 	%f208, [%rd40+4];
	fma.rn.f32 	%f209, %f24, %f208, %f205;
	mul.f32 	%f210, %f27, %f209;
	st.global.f32 	[%rd40+4], %f210;
	ld.global.f32 	%f211, [%rd40+8];
	fma.rn.f32 	%f212, %f24, %f211, %f205;
	mul.f32 	%f213, %f27, %f212;
	st.global.f32 	[%rd40+8], %f213;
	ld.global.f32 	%f214, [%rd40+12];
	fma.rn.f32 	%f215, %f24, %f214, %f205;
	mul.f32 	%f216, %f27, %f215;
	st.global.f32 	[%rd40+12], %f216;
	ld.global.f32 	%f217, [%rd40+16];
	fma.rn.f32 	%f218, %f24, %f217, %f205;
	mul.f32 	%f219, %f27, %f218;
	st.global.f32 	[%rd40+16], %f219;
	ld.global.f32 	%f220, [%rd40+20];
	fma.rn.f32 	%f221, %f24, %f220, %f205;
	mul.f32 	%f222, %f27, %f221;
	st.global.f32 	[%rd40+20], %f222;
	ld.global.f32 	%f223, [%rd40+24];
	fma.rn.f32 	%f224, %f24, %f223, %f205;
	mul.f32 	%f225, %f27, %f224;
	st.global.f32 	[%rd40+24], %f225;
	ld.global.f32 	%f226, [%rd40+28];
	fma.rn.f32 	%f227, %f24, %f226, %f205;
	mul.f32 	%f228, %f27, %f227;
	st.global.f32 	[%rd40+28], %f228;
	add.s32 	%r215, %r215, 8;
$L__BB0_62:
	setp.eq.s32 	%p54, %r10, 0;
	@%p54 bra 	$L__BB0_69;
	setp.lt.u32 	%p55, %r11, 3;
	@%p55 bra 	$L__BB0_65;
	add.s32 	%r179, %r215, %r7;
	mul.wide.s32 	%rd41, %r179, 4;
	add.s64 	%rd42, %rd4, %rd41;
	ld.global.f32 	%f229, [%rd42];
	mul.f32 	%f230, %f24, %f229;
	fma.rn.f32 	%f231, %f25, 0f00000000, %f230;
	mul.f32 	%f232, %f27, %f231;
	st.global.f32 	[%rd42], %f232;
	ld.global.f32 	%f233, [%rd42+4];
	mul.f32 	%f234, %f24, %f233;
	fma.rn.f32 	%f235, %f25, 0f00000000, %f234;
	mul.f32 	%f236, %f27, %f235;
	st.global.f32 	[%rd42+4], %f236;
	ld.global.f32 	%f237, [%rd42+8];
	mul.f32 	%f238, %f24, %f237;
	fma.rn.f32 	%f239, %f25, 0f00000000, %f238;
	mul.f32 	%f240, %f27, %f239;
	st.global.f32 	[%rd42+8], %f240;
	ld.global.f32 	%f241, [%rd42+12];
	mul.f32 	%f242, %f24, %f241;
	fma.rn.f32 	%f243, %f25, 0f00000000, %f242;
	mul.f32 	%f244, %f27, %f243;
	st.global.f32 	[%rd42+12], %f244;
	add.s32 	%r215, %r215, 4;
$L__BB0_65:
	setp.eq.s32 	%p56, %r12, 0;
	@%p56 bra 	$L__BB0_69;
	setp.eq.s32 	%p57, %r12, 1;
	add.s32 	%r180, %r215, %r7;
	mul.wide.s32 	%rd43, %r180, 4;
	add.s64 	%rd8, %rd4, %rd43;
	ld.global.f32 	%f245, [%rd8];
	mul.f32 	%f30, %f25, 0f00000000;
	fma.rn.f32 	%f246, %f24, %f245, %f30;
	mul.f32 	%f247, %f27, %f246;
	st.global.f32 	[%rd8], %f247;
	@%p57 bra 	$L__BB0_69;
	setp.eq.s32 	%p58, %r12, 2;
	ld.global.f32 	%f248, [%rd8+4];
	fma.rn.f32 	%f249, %f24, %f248, %f30;
	mul.f32 	%f250, %f27, %f249;
	st.global.f32 	[%rd8+4], %f250;
	@%p58 bra 	$L__BB0_69;
	ld.global.f32 	%f251, [%rd8+8];
	fma.rn.f32 	%f252, %f24, %f251, %f30;
	mul.f32 	%f253, %f27, %f252;
	st.global.f32 	[%rd8+8], %f253;
$L__BB0_69:
	st.global.f32 	[%rd5], %f23;
	st.global.f32 	[%rd6], %f26;
$L__BB0_70:
	bar.sync 	0;
	add.s32 	%r192, %r192, 1;
	setp.ne.s32 	%p63, %r192, %r1;
	@%p63 bra 	$L__BB0_2;
$L__BB0_71:
	ret;

}


// ===== COMPILED SASS (sm_100) =====

	.target	sm_100

	.elftype	@"ET_EXEC"


//--------------------- .note.nv.tkinfo           --------------------------
	.section	.note.nv.tkinfo,"",@"SHT_NOTE"
	.sectionflags	@"SHF_NOTE_NV_TKINFO"
	.tkinfo
        /*0018*/ 	.word	0x00000002
        /*0030*/ 	.string	""
        /*0030*/ 	.string	"ptxas"
        /*0030*/ 	.string	"Cuda compilation tools, release 13.0, V13.0.88"
        /*0030*/ 	.string	"Build cuda_13.0.r13.0/compiler.36424714_0"
        /*0030*/ 	.string	"-arch sm_100 -m 64 "



//--------------------- .note.nv.cuinfo           --------------------------
	.section	.note.nv.cuinfo,"",@"SHT_NOTE"
	.sectionflags	@"SHF_NOTE_NV_CUINFO"
        /*0018*/ 	.short	0x0002
        /*001a*/ 	.short	0x0064
        /*001c*/ 	.short	0x0082
	.zero		2


//--------------------- .nv.info                  --------------------------
	.section	.nv.info,"",@"SHT_CUDA_INFO"
	.align	4


	//----- nvinfo : EIATTR_REGCOUNT
	.align		4
        /*0000*/ 	.byte	0x04, 0x2f
        /*0002*/ 	.short	(.L_1 - .L_0)
	.align		4
.L_0:
        /*0004*/ 	.word	index@(_Z15flash_attentionPKfS0_S0_iiiifPfS1_S1_)
        /*0008*/ 	.word	0x00000020


	//----- nvinfo : EIATTR_FRAME_SIZE
	.align		4
.L_1:
        /*000c*/ 	.byte	0x04, 0x11
        /*000e*/ 	.short	(.L_3 - .L_2)
	.align		4
.L_2:
        /*0010*/ 	.word	index@($__internal_0_$__cuda_sm20_rcp_rn_f32_slowpath)
        /*0014*/ 	.word	0x00000000


	//----- nvinfo : EIATTR_FRAME_SIZE
	.align		4
.L_3:
        /*0018*/ 	.byte	0x04, 0x11
        /*001a*/ 	.short	(.L_5 - .L_4)
	.align		4
.L_4:
        /*001c*/ 	.word	index@(_Z15flash_attentionPKfS0_S0_iiiifPfS1_S1_)
        /*0020*/ 	.word	0x00000000


	//----- nvinfo : EIATTR_MIN_STACK_SIZE
	.align		4
.L_5:
        /*0024*/ 	.byte	0x04, 0x12
        /*0026*/ 	.short	(.L_7 - .L_6)
	.align		4
.L_6:
        /*0028*/ 	.word	index@(_Z15flash_attentionPKfS0_S0_iiiifPfS1_S1_)
        /*002c*/ 	.word	0x00000000
.L_7:


//--------------------- .nv.compat                --------------------------
	.section	.nv.compat,"",@"SHT_CUDA_COMPAT_INFO"
	.align	4
        /*0000*/ 	.byte	0x02, 0x09, 0x00, 0x00, 0x02, 0x02, 0x01, 0x00, 0x02, 0x05, 0x05, 0x00, 0x03, 0x07, 0x01, 0x01
        /*0010*/ 	.byte	0x02, 0x03, 0x00, 0x00, 0x02, 0x06, 0x01, 0x00, 0x04, 0x0b, 0x08, 0x00, 0x01, 0x00, 0x00, 0x00
        /*0020*/ 	.byte	0x00, 0x00, 0x00, 0x00


//--------------------- .nv.info._Z15flash_attentionPKfS0_S0_iiiifPfS1_S1_ --------------------------
	.section	.nv.info._Z15flash_attentionPKfS0_S0_iiiifPfS1_S1_,"",@"SHT_CUDA_INFO"
	.sectionflags	@""
	.align	4


	//----- nvinfo : EIATTR_CUDA_API_VERSION
	.align		4
        /*0000*/ 	.byte	0x04, 0x37
        /*0002*/ 	.short	(.L_9 - .L_8)
.L_8:
        /*0004*/ 	.word	0x00000082


	//----- nvinfo : EIATTR_KPARAM_INFO
	.align		4
.L_9:
        /*0008*/ 	.byte	0x04, 0x17
        /*000a*/ 	.short	(.L_11 - .L_10)
.L_10:
        /*000c*/ 	.word	0x00000000
        /*0010*/ 	.short	0x000a
        /*0012*/ 	.short	0x0040
        /*0014*/ 	.byte	0x00, 0xf5, 0x21, 0x00


	//----- nvinfo : EIATTR_KPARAM_INFO
	.align		4
.L_11:
        /*0018*/ 	.byte	0x04, 0x17
        /*001a*/ 	.short	(.L_13 - .L_12)
.L_12:
        /*001c*/ 	.word	0x00000000
        /*0020*/ 	.short	0x0009
        /*0022*/ 	.short	0x0038
        /*0024*/ 	.byte	0x00, 0xf5, 0x21, 0x00


	//----- nvinfo : EIATTR_KPARAM_INFO
	.align		4
.L_13:
        /*0028*/ 	.byte	0x04, 0x17
        /*002a*/ 	.short	(.L_15 - .L_14)
.L_14:
        /*002c*/ 	.word	0x00000000
        /*0030*/ 	.short	0x0008
        /*0032*/ 	.short	0x0030
        /*0034*/ 	.byte	0x00, 0xf5, 0x21, 0x00


	//----- nvinfo : EIATTR_KPARAM_INFO
	.align		4
.L_15:
        /*0038*/ 	.byte	0x04, 0x17
        /*003a*/ 	.short	(.L_17 - .L_16)
.L_16:
        /*003c*/ 	.word	0x00000000
        /*0040*/ 	.short	0x0007
        /*0042*/ 	.short	0x0028
        /*0044*/ 	.byte	0x00, 0xf0, 0x11, 0x00


	//----- nvinfo : EIATTR_KPARAM_INFO
	.align		4
.L_17:
        /*0048*/ 	.byte	0x04, 0x17
        /*004a*/ 	.short	(.L_19 - .L_18)
.L_18:
        /*004c*/ 	.word	0x00000000
        /*0050*/ 	.short	0x0006
        /*0052*/ 	.short	0x0024
        /*0054*/ 	.byte	0x00, 0xf0, 0x11, 0x00


	//----- nvinfo : EIATTR_KPARAM_INFO
	.align		4
.L_19:
        /*0058*/ 	.byte	0x04, 0x17
        /*005a*/ 	.short	(.L_21 - .L_20)
.L_20:
        /*005c*/ 	.word	0x00000000
        /*0060*/ 	.short	0x0005
        /*0062*/ 	.short	0x0020
        /*0064*/ 	.byte	0x00, 0xf0, 0x11, 0x00


	//----- nvinfo : EIATTR_KPARAM_INFO
	.align		4
.L_21:
        /*0068*/ 	.byte	0x04, 0x17
        /*006a*/ 	.short	(.L_23 - .L_22)
.L_22:
        /*006c*/ 	.word	0x00000000
        /*0070*/ 	.short	0x0004
        /*0072*/ 	.short	0x001c
        /*0074*/ 	.byte	0x00, 0xf0, 0x11, 0x00


	//----- nvinfo : EIATTR_KPARAM_INFO
	.align		4
.L_23:
        /*0078*/ 	.byte	0x04, 0x17
        /*007a*/ 	.short	(.L_25 - .L_24)
.L_24:
        /*007c*/ 	.word	0x00000000
        /*0080*/ 	.short	0x0003
        /*0082*/ 	.short	0x0018
        /*0084*/ 	.byte	0x00, 0xf0, 0x11, 0x00


	//----- nvinfo : EIATTR_KPARAM_INFO
	.align		4
.L_25:
        /*0088*/ 	.byte	0x04, 0x17
        /*008a*/ 	.short	(.L_27 - .L_26)
.L_26:
        /*008c*/ 	.word	0x00000000
        /*0090*/ 	.short	0x0002
        /*0092*/ 	.short	0x0010
        /*0094*/ 	.byte	0x00, 0xf5, 0x21, 0x00


	//----- nvinfo : EIATTR_KPARAM_INFO
	.align		4
.L_27:
        /*0098*/ 	.byte	0x04, 0x17
        /*009a*/ 	.short	(.L_29 - .L_28)
.L_28:
        /*009c*/ 	.word	0x00000000
        /*00a0*/ 	.short	0x0001
        /*00a2*/ 	.short	0x0008
        /*00a4*/ 	.byte	0x00, 0xf5, 0x21, 0x00


	//----- nvinfo : EIATTR_KPARAM_INFO
	.align		4
.L_29:
        /*00a8*/ 	.byte	0x04, 0x17
        /*00aa*/ 	.short	(.L_31 - .L_30)
.L_30:
        /*00ac*/ 	.word	0x00000000
        /*00b0*/ 	.short	0x0000
        /*00b2*/ 	.short	0x0000
        /*00b4*/ 	.byte	0x00, 0xf5, 0x21, 0x00


	//----- nvinfo : EIATTR_SPARSE_MMA_MASK
	.align		4
.L_31:
        /*00b8*/ 	.byte	0x03, 0x50
        /*00ba*/ 	.short	0x0000


	//----- nvinfo : EIATTR_MAXREG_COUNT
	.align		4
        /*00bc*/ 	.byte	0x03, 0x1b
        /*00be*/ 	.short	0x00ff


	//----- nvinfo : EIATTR_NUM_BARRIERS
	.align		4
        /*00c0*/ 	.byte	0x02, 0x4c
        /*00c2*/ 	.byte	0x01
	.zero		1


	//----- nvinfo : EIATTR_MERCURY_ISA_VERSION
	.align		4
        /*00c4*/ 	.byte	0x03, 0x5f
        /*00c6*/ 	.short	0x0101


	//----- nvinfo : EIATTR_VRC_CTA_INIT_COUNT
	.align		4
        /*00c8*/ 	.byte	0x02, 0x4a
	.zero		1
	.zero		1


	//----- nvinfo : EIATTR_EXIT_INSTR_OFFSETS
	.align		4
        /*00cc*/ 	.byte	0x04, 0x1c
        /*00ce*/ 	.short	(.L_33 - .L_32)


	//   ....[0]....
.L_32:
        /*00d0*/ 	.word	0x000001d0


	//   ....[1]....
        /*00d4*/ 	.word	0x00002dd0


	//----- nvinfo : EIATTR_CRS_STACK_SIZE
	.align		4
.L_33:
        /*00d8*/ 	.byte	0x04, 0x1e
        /*00da*/ 	.short	(.L_35 - .L_34)
.L_34:
        /*00dc*/ 	.word	0x00000000


	//----- nvinfo : EIATTR_CBANK_PARAM_SIZE
	.align		4
.L_35:
        /*00e0*/ 	.byte	0x03, 0x19
        /*00e2*/ 	.short	0x0048


	//----- nvinfo : EIATTR_PARAM_CBANK
	.align		4
        /*00e4*/ 	.byte	0x04, 0x0a
        /*00e6*/ 	.short	(.L_37 - .L_36)
	.align		4
.L_36:
        /*00e8*/ 	.word	index@(.nv.constant0._Z15flash_attentionPKfS0_S0_iiiifPfS1_S1_)
        /*00ec*/ 	.short	0x0380
        /*00ee*/ 	.short	0x0048


	//----- nvinfo : EIATTR_SW_WAR
	.align		4
.L_37:
        /*00f0*/ 	.byte	0x04, 0x36
        /*00f2*/ 	.short	(.L_39 - .L_38)
.L_38:
        /*00f4*/ 	.word	0x00000008
.L_39:


//--------------------- .nv.callgraph             --------------------------
	.section	.nv.callgraph,"",@"SHT_CUDA_CALLGRAPH"
	.align	4
	.sectionentsize	8
	.align		4
        /*0000*/ 	.word	0x00000000
	.align		4
        /*0004*/ 	.word	0xffffffff
	.align		4
        /*0008*/ 	.word	0x00000000
	.align		4
        /*000c*/ 	.word	0xfffffffe
	.align		4
        /*0010*/ 	.word	0x00000000
	.align		4
        /*0014*/ 	.word	0xfffffffd
	.align		4
        /*0018*/ 	.word	0x00000000
	.align		4
        /*001c*/ 	.word	0xfffffffc


//--------------------- .text._Z15flash_attentionPKfS0_S0_iiiifPfS1_S1_ --------------------------
	.section	.text._Z15flash_attentionPKfS0_S0_iiiifPfS1_S1_,"ax",@progbits
	.align	128
        .global         _Z15flash_attentionPKfS0_S0_iiiifPfS1_S1_
        .type           _Z15flash_attentionPKfS0_S0_iiiifPfS1_S1_,@function
        .size           _Z15flash_attentionPKfS0_S0_iiiifPfS1_S1_,(.L_x_41 - _Z15flash_attentionPKfS0_S0_iiiifPfS1_S1_)
        .other          _Z15flash_attentionPKfS0_S0_iiiifPfS1_S1_,@"STO_CUDA_ENTRY STV_DEFAULT"
_Z15flash_attentionPKfS0_S0_iiiifPfS1_S1_:
.text._Z15flash_attentionPKfS0_S0_iiiifPfS1_S1_:
[----:B------:R-:W-:Y:S08]  /*0000*/  LDC R1, c[0x0][0x37c] ;  /* 0x0000df00ff017b82 */ /* 0x000ff00000000800 */
[----:B------:R-:W0:Y:S08]  /*0010*/  LDC R5, c[0x0][0x3a4] ;  /* 0x0000e900ff057b82 */ /* 0x000e300000000800 */
[----:B------:R-:W1:Y:S01]  /*0020*/  LDC R7, c[0x0][0x398] ;  /* 0x0000e600ff077b82 */ /* 0x000e620000000800 */
[----:B0-----:R-:W-:-:S04]  /*0030*/  IABS R9, R5 ;  /* 0x0000000500097213 */ /* 0x001fc80000000000 */
[----:B------:R-:W0:Y:S01]  /*0040*/  I2F.RP R4, R9 ;  /* 0x0000000900047306 */ /* 0x000e220000209400 */
[----:B-1----:R-:W-:-:S07]  /*0050*/  IADD3 R0, PT, PT, R7, -0x1, R5 ;  /* 0xffffffff07007810 */ /* 0x002fce0007ffe005 */
[----:B0-----:R-:W0:Y:S02]  /*0060*/  MUFU.RCP R4, R4 ;  /* 0x0000000400047308 */ /* 0x001e240000001000 */
[----:B0-----:R-:W-:Y:S02]  /*0070*/  IADD3 R2, PT, PT, R4, 0xffffffe, RZ ;  /* 0x0ffffffe04027810 */ /* 0x001fe40007ffe0ff */
[----:B------:R-:W-:-:S04]  /*0080*/  IABS R4, R0 ;  /* 0x0000000000047213 */ /* 0x000fc80000000000 */
[----:B------:R0:W1:Y:S01]  /*0090*/  F2I.FTZ.U32.TRUNC.NTZ R3, R2 ;  /* 0x0000000200037305 */ /* 0x000062000021f000 */
[----:B------:R-:W-:-:S04]  /*00a0*/  LOP3.LUT R0, R0, R5, RZ, 0x3c, !PT ;  /* 0x0000000500007212 */ /* 0x000fc800078e3cff */
[----:B------:R-:W-:Y:S01]  /*00b0*/  ISETP.GE.AND P2, PT, R0, RZ, PT ;  /* 0x000000ff0000720c */ /* 0x000fe20003f46270 */
[----:B0-----:R-:W-:Y:S01]  /*00c0*/  HFMA2 R2, -RZ, RZ, 0, 0 ;  /* 0x00000000ff027431 */ /* 0x001fe200000001ff */
[----:B-1----:R-:W-:-:S05]  /*00d0*/  IADD3 R6, PT, PT, RZ, -R3, RZ ;  /* 0x80000003ff067210 */ /* 0x002fca0007ffe0ff */
[----:B------:R-:W-:-:S04]  /*00e0*/  IMAD R11, R6, R9, RZ ;  /* 0x00000009060b7224 */ /* 0x000fc800078e02ff */
[----:B------:R-:W-:-:S06]  /*00f0*/  IMAD.HI.U32 R3, R3, R11, R2 ;  /* 0x0000000b03037227 */ /* 0x000fcc00078e0002 */
[----:B------:R-:W-:-:S05]  /*0100*/  IMAD.HI.U32 R3, R3, R4, RZ ;  /* 0x0000000403037227 */ /* 0x000fca00078e00ff */
[----:B------:R-:W-:-:S05]  /*0110*/  IADD3 R6, PT, PT, -R3, RZ, RZ ;  /* 0x000000ff03067210 */ /* 0x000fca0007ffe1ff */
[----:B------:R-:W-:-:S05]  /*0120*/  IMAD R2, R9, R6, R4 ;  /* 0x0000000609027224 */ /* 0x000fca00078e0204 */
[----:B------:R-:W-:-:S13]  /*0130*/  ISETP.GT.U32.AND P1, PT, R9, R2, PT ;  /* 0x000000020900720c */ /* 0x000fda0003f24070 */
[-C--:B------:R-:W-:Y:S02]  /*0140*/  @!P1 IADD3 R2, PT, PT, R2, -R9.reuse, RZ ;  /* 0x8000000902029210 */ /* 0x080fe40007ffe0ff */
[----:B------:R-:W-:Y:S02]  /*0150*/  @!P1 IADD3 R3, PT, PT, R3, 0x1, RZ ;  /* 0x0000000103039810 */ /* 0x000fe40007ffe0ff */
[----:B------:R-:W-:Y:S02]  /*0160*/  ISETP.GE.U32.AND P0, PT, R2, R9, PT ;  /* 0x000000090200720c */ /* 0x000fe40003f06070 */
[----:B------:R-:W-:-:S11]  /*0170*/  ISETP.NE.AND P1, PT, R5, RZ, PT ;  /* 0x000000ff0500720c */ /* 0x000fd60003f25270 */
[----:B------:R-:W-:-:S05]  /*0180*/  @P0 VIADD R3, R3, 0x1 ;  /* 0x0000000103030836 */ /* 0x000fca0000000000 */
[----:B------:R-:W-:-:S04]  /*0190*/  MOV R0, R3 ;  /* 0x0000000300007202 */ /* 0x000fc80000000f00 */
[----:B------:R-:W-:Y:S02]  /*01a0*/  @!P2 IADD3 R0, PT, PT, -R0, RZ, RZ ;  /* 0x000000ff0000a210 */ /* 0x000fe40007ffe1ff */
[----:B------:R-:W-:-:S04]  /*01b0*/  @!P1 LOP3.LUT R0, RZ, R5, RZ, 0x33, !PT ;  /* 0x00000005ff009212 */ /* 0x000fc800078e33ff */
[----:B------:R-:W-:-:S13]  /*01c0*/  ISETP.GE.AND P0, PT, R0, 0x1, PT ;  /* 0x000000010000780c */ /* 0x000fda0003f06270 */
[----:B------:R-:W-:Y:S05]  /*01d0*/  @!P0 EXIT ;  /* 0x000000000000894d */ /* 0x000fea0003800000 */
[----:B------:R-:W0:Y:S01]  /*01e0*/  S2R R6, SR_CgaCtaId ;  /* 0x0000000000067919 */ /* 0x000e220000008800 */
[----:B------:R-:W1:Y:S01]  /*01f0*/  LDC R11, c[0x0][0x39c] ;  /* 0x0000e700ff0b7b82 */ /* 0x000e620000000800 */
[----:B------:R-:W1:Y:S01]  /*0200*/  LDCU UR4, c[0x0][0x3a0] ;  /* 0x00007400ff0477ac */ /* 0x000e620008000800 */
[----:B------:R-:W-:Y:S01]  /*0210*/  MOV R3, 0x400 ;  /* 0x0000040000037802 */ /* 0x000fe20000000f00 */
[----:B------:R-:W2:Y:S01]  /*0220*/  S2R R2, SR_TID.X ;  /* 0x0000000000027919 */ /* 0x000ea20000002100 */
[----:B------:R-:W3:Y:S01]  /*0230*/  LDCU.64 UR8, c[0x0][0x358] ;  /* 0x00006b00ff0877ac */ /* 0x000ee20008000a00 */
[----:B------:R-:W2:Y:S01]  /*0240*/  S2R R5, SR_CTAID.X ;  /* 0x0000000000057919 */ /* 0x000ea20000002500 */
[C---:B-1----:R-:W-:Y:S01]  /*0250*/  IMAD R21, R11.reuse, UR4, RZ ;  /* 0x000000040b157c24 */ /* 0x042fe2000f8e02ff */
[C---:B------:R-:W-:Y:S02]  /*0260*/  LOP3.LUT R8, R11.reuse, 0x7ffffff8, RZ, 0xc0, !PT ;  /* 0x7ffffff80b087812 */ /* 0x040fe400078ec0ff */
[----:B------:R-:W-:-:S02]  /*0270*/  LOP3.LUT R10, R11, 0x1, RZ, 0xc0, !PT ;  /* 0x000000010b0a7812 */ /* 0x000fc400078ec0ff */
[----:B0-----:R-:W-:Y:S02]  /*0280*/  LEA R6, R6, R3, 0x18 ;  /* 0x0000000306067211 */ /* 0x001fe400078ec0ff */
[----:B------:R-:W-:Y:S02]  /*0290*/  IADD3 R3, PT, PT, R11, -0x1, RZ ;  /* 0xffffffff0b037810 */ /* 0x000fe40007ffe0ff */
[----:B------:R-:W-:Y:S01]  /*02a0*/  LEA R6, R21, R6, 0x2 ;  /* 0x0000000615067211 */ /* 0x000fe200078e10ff */
[----:B--2---:R-:W-:Y:S01]  /*02b0*/  IMAD R4, R5, UR4, R2 ;  /* 0x0000000405047c24 */ /* 0x004fe2000f8e0202 */
[----:B------:R-:W-:Y:S02]  /*02c0*/  LOP3.LUT R5, R11, 0x7, RZ, 0xc0, !PT ;  /* 0x000000070b057812 */ /* 0x000fe400078ec0ff */
[----:B------:R-:W-:Y:S02]  /*02d0*/  LEA R9, R21, R6, 0x2 ;  /* 0x0000000615097211 */ /* 0x000fe400078e10ff */
[----:B------:R-:W-:Y:S01]  /*02e0*/  ISETP.GE.AND P0, PT, R4, R7, PT ;  /* 0x000000070400720c */ /* 0x000fe20003f06270 */
[----:B------:R-:W-:Y:S01]  /*02f0*/  VIADD R20, R5, 0xffffffff ;  /* 0xffffffff05147836 */ /* 0x000fe20000000000 */
[----:B------:R-:W-:-:S02]  /*0300*/  LOP3.LUT R7, R11, 0x3, RZ, 0xc0, !PT ;  /* 0x000000030b077812 */ /* 0x000fc400078ec0ff */
[----:B------:R-:W-:Y:S02]  /*0310*/  LOP3.LUT R11, R11, 0x7ffffff0, RZ, 0xc0, !PT ;  /* 0x7ffffff00b0b7812 */ /* 0x000fe400078ec0ff */
[----:B------:R-:W-:Y:S02]  /*0320*/  LEA R21, R21, R9, 0x2 ;  /* 0x0000000915157211 */ /* 0x000fe400078e10ff */
[----:B------:R-:W-:Y:S01]  /*0330*/  ISETP.GE.U32.OR P0, PT, R2, UR4, P0 ;  /* 0x0000000402007c0c */ /* 0x000fe20008706470 */
[----:B---3--:R-:W-:-:S12]  /*0340*/  UMOV UR4, URZ ;  /* 0x000000ff00047c82 */ /* 0x008fd80008000000 */
.L_x_35:
[----:B0-----:R-:W0:Y:S01]  /*0350*/  LDCU UR5, c[0x0][0x3a4] ;  /* 0x00007480ff0577ac */ /* 0x001e220008000800 */
[----:B------:R-:W-:Y:S01]  /*0360*/  BSSY.RECONVERGENT B0, `(.L_x_0) ;  /* 0x0000087000007945 */ /* 0x000fe20003800200 */
[----:B0-----:R-:W-:-:S04]  /*0370*/  MOV R23, UR5 ;  /* 0x0000000500177c02 */ /* 0x001fc80008000f00 */
[----:B------:R-:W-:-:S13]  /*0380*/  ISETP.GE.U32.AND P1, PT, R2, R23, PT ;  /* 0x000000170200720c */ /* 0x000fda0003f26070 */
[----:B-12---:R-:W-:Y:S05]  /*0390*/  @P1 BRA `(.L_x_1) ;  /* 0x00000008000c1947 */ /* 0x006fea0003800000 */
[----:B------:R-:W0:Y:S01]  /*03a0*/  LDC.64 R12, c[0x0][0x398] ;  /* 0x0000e600ff0c7b82 */ /* 0x000e220000000a00 */
[----:B------:R-:W-:Y:S01]  /*03b0*/  IMAD R24, R23, UR4, R2 ;  /* 0x0000000417187c24 */ /* 0x000fe2000f8e0202 */
[----:B0-----:R-:W-:-:S04]  /*03c0*/  ISETP.GE.AND P1, PT, R13, 0x1, PT ;  /* 0x000000010d00780c */ /* 0x001fc80003f26270 */
[----:B------:R-:W-:-:S13]  /*03d0*/  ISETP.GE.OR P1, PT, R24, R12, !P1 ;  /* 0x0000000c1800720c */ /* 0x000fda0004f26670 */
[----:B------:R-:W-:Y:S05]  /*03e0*/  @P1 BRA `(.L_x_1) ;  /* 0x0000000400f81947 */ /* 0x000fea0003800000 */
[----:B------:R-:W-:Y:S01]  /*03f0*/  ISETP.GE.U32.AND P1, PT, R13, 0x8, PT ;  /* 0x000000080d00780c */ /* 0x000fe20003f26070 */
[----:B------:R-:W-:Y:S02]  /*0400*/  HFMA2 R25, -RZ, RZ, 0, 0 ;  /* 0x00000000ff197431 */ /* 0x000fe400000001ff */
[----:B------:R-:W-:-:S10]  /*0410*/  IMAD R24, R24, R13, RZ ;  /* 0x0000000d18187224 */ /* 0x000fd400078e02ff */
[----:B------:R-:W-:Y:S05]  /*0420*/  @!P1 BRA `(.L_x_2) ;  /* 0x0000000000e89947 */ /* 0x000fea0003800000 */
[----:B------:R-:W0:Y:S01]  /*0430*/  S2R R15, SR_CgaCtaId ;  /* 0x00000000000f7919 */ /* 0x000e220000008800 */
[----:B------:R-:W1:Y:S01]  /*0440*/  LDC R8, c[0x0][0x3a0] ;  /* 0x0000e800ff087b82 */ /* 0x000e620000000800 */
[----:B------:R-:W2:Y:S01]  /*0450*/  LDCU UR5, c[0x0][0x39c] ;  /* 0x00007380ff0577ac */ /* 0x000ea20008000800 */
[----:B------:R-:W-:Y:S02]  /*0460*/  MOV R12, 0x400 ;  /* 0x00000400000c7802 */ /* 0x000fe40000000f00 */
[----:B------:R-:W-:Y:S02]  /*0470*/  SHF.L.U32 R17, R2, 0x2, RZ ;  /* 0x0000000202117819 */ /* 0x000fe400000006ff */
[----:B0-----:R-:W-:Y:S02]  /*0480*/  LEA R12, R15, R12, 0x18 ;  /* 0x0000000c0f0c7211 */ /* 0x001fe400078ec0ff */
[CC--:B-1----:R-:W-:Y:S02]  /*0490*/  LEA R15, R8.reuse, R17.reuse, 0x3 ;  /* 0x00000011080f7211 */ /* 0x0c2fe400078e18ff */
[----:B------:R-:W-:-:S02]  /*04a0*/  LEA R17, R8, R17, 0x2 ;  /* 0x0000001108117211 */ /* 0x000fc400078e10ff */
[----:B------:R-:W-:Y:S01]  /*04b0*/  LOP3.LUT R8, R13, 0x7ffffff8, RZ, 0xc0, !PT ;  /* 0x7ffffff80d087812 */ /* 0x000fe200078ec0ff */
[--C-:B--2---:R-:W-:Y:S02]  /*04c0*/  IMAD R15, R15, UR5, R12.reuse ;  /* 0x000000050f0f7c24 */ /* 0x104fe4000f8e020c */
[----:B------:R-:W-:Y:S01]  /*04d0*/  IMAD R12, R17, UR5, R12 ;  /* 0x00000005110c7c24 */ /* 0x000fe2000f8e020c */
[----:B------:R-:W-:Y:S01]  /*04e0*/  IADD3 R19, PT, PT, -R8, RZ, RZ ;  /* 0x000000ff08137210 */ /* 0x000fe20007ffe1ff */
[----:B------:R-:W-:Y:S01]  /*04f0*/  IMAD.MOV.U32 R17, RZ, RZ, R24 ;  /* 0x000000ffff117224 */ /* 0x000fe200078e0018 */
[----:B------:R-:W-:Y:S02]  /*0500*/  IADD3 R18, PT, PT, R15, 0x10, RZ ;  /* 0x000000100f127810 */ /* 0x000fe40007ffe0ff */
[----:B------:R-:W-:-:S07]  /*0510*/  IADD3 R16, PT, PT, R12, 0x10, RZ ;  /* 0x000000100c107810 */ /* 0x000fce0007ffe0ff */
.L_x_3:
[----:B------:R-:W0:Y:S08]  /*0520*/  LDC.64 R14, c[0x0][0x388] ;  /* 0x0000e200ff0e7b82 */ /* 0x000e300000000a00 */
[----:B------:R-:W1:Y:S01]  /*0530*/  LDC.64 R12, c[0x0][0x390] ;  /* 0x0000e400ff0c7b82 */ /* 0x000e620000000a00 */
[----:B0-----:R-:W-:-:S05]  /*0540*/  IMAD.WIDE R14, R17, 0x4, R14 ;  /* 0x00000004110e7825 */ /* 0x001fca00078e020e */
[----:B------:R-:W2:Y:S01]  /*0550*/  LDG.E R25, desc[UR8][R14.64] ;  /* 0x000000080e197981 */ /* 0x000ea2000c1e1900 */
[----:B-1----:R-:W-:-:S03]  /*0560*/  IMAD.WIDE R12, R17, 0x4, R12 ;  /* 0x00000004110c7825 */ /* 0x002fc600078e020c */
[----:B------:R-:W3:Y:S04]  /*0570*/  LDG.E R29, desc[UR8][R14.64+0x4] ;  /* 0x000004080e1d7981 */ /* 0x000ee8000c1e1900 */
[----:B------:R-:W4:Y:S04]  /*0580*/  LDG.E R27, desc[UR8][R12.64] ;  /* 0x000000080c1b7981 */ /* 0x000f28000c1e1900 */
[----:B------:R-:W5:Y:S04]  /*0590*/  LDG.E R22, desc[UR8][R12.64+0x4] ;  /* 0x000004080c167981 */ /* 0x000f68000c1e1900 */
[----:B------:R-:W5:Y:S04]  /*05a0*/  LDG.E R26, desc[UR8][R14.64+0x8] ;  /* 0x000008080e1a7981 */ /* 0x000f68000c1e1900 */
[----:B------:R-:W5:Y:S04]  /*05b0*/  LDG.E R28, desc[UR8][R12.64+0x8] ;  /* 0x000008080c1c7981 */ /* 0x000f68000c1e1900 */
[----:B--2---:R-:W-:Y:S04]  /*05c0*/  STS [R16+-0x10], R25 ;  /* 0xfffff01910007388 */ /* 0x004fe80000000800 */
[----:B----4-:R0:W-:Y:S04]  /*05d0*/  STS [R18+-0x10], R27 ;  /* 0xfffff01b12007388 */ /* 0x0101e80000000800 */
[----:B---3--:R-:W-:Y:S04]  /*05e0*/  STS [R16+-0xc], R29 ;  /* 0xfffff41d10007388 */ /* 0x008fe80000000800 */
[----:B-----5:R1:W-:Y:S04]  /*05f0*/  STS [R18+-0xc], R22 ;  /* 0xfffff41612007388 */ /* 0x0203e80000000800 */
[----:B------:R2:W-:Y:S04]  /*0600*/  STS [R16+-0x8], R26 ;  /* 0xfffff81a10007388 */ /* 0x0005e80000000800 */
[----:B0-----:R-:W3:Y:S04]  /*0610*/  LDG.E R27, desc[UR8][R14.64+0x10] ;  /* 0x000010080e1b7981 */ /* 0x001ee8000c1e1900 */
[----:B-1----:R-:W4:Y:S04]  /*0620*/  LDG.E R22, desc[UR8][R14.64+0xc] ;  /* 0x00000c080e167981 */ /* 0x002f28000c1e1900 */
[----:B--2---:R-:W2:Y:S04]  /*0630*/  LDG.E R26, desc[UR8][R12.64+0xc] ;  /* 0x00000c080c1a7981 */ /* 0x004ea8000c1e1900 */
[----:B------:R-:W5:Y:S04]  /*0640*/  LDG.E R25, desc[UR8][R12.64+0x10] ;  /* 0x000010080c197981 */ /* 0x000f68000c1e1900 */
[----:B------:R0:W-:Y:S04]  /*0650*/  STS [R18+-0x8], R28 ;  /* 0xfffff81c12007388 */ /* 0x0001e80000000800 */
[----:B------:R-:W5:Y:S04]  /*0660*/  LDG.E R29, desc[UR8][R14.64+0x14] ;  /* 0x000014080e1d7981 */ /* 0x000f68000c1e1900 */
[----:B0-----:R-:W5:Y:S04]  /*0670*/  LDG.E R28, desc[UR8][R12.64+0x14] ;  /* 0x000014080c1c7981 */ /* 0x001f68000c1e1900 */
[----:B----4-:R0:W-:Y:S04]  /*0680*/  STS [R16+-0x4], R22 ;  /* 0xfffffc1610007388 */ /* 0x0101e80000000800 */
[----:B--2---:R-:W-:Y:S04]  /*0690*/  STS [R18+-0x4], R26 ;  /* 0xfffffc1a12007388 */ /* 0x004fe80000000800 */
[----:B---3--:R1:W-:Y:S04]  /*06a0*/  STS [R16], R27 ;  /* 0x0000001b10007388 */ /* 0x0083e80000000800 */
[----:B-----5:R2:W-:Y:S04]  /*06b0*/  STS [R18], R25 ;  /* 0x0000001912007388 */ /* 0x0205e80000000800 */
[----:B0-----:R-:W3:Y:S04]  /*06c0*/  LDG.E R22, desc[UR8][R14.64+0x1c] ;  /* 0x00001c080e167981 */ /* 0x001ee8000c1e1900 */
[----:B-1----:R-:W4:Y:S04]  /*06d0*/  LDG.E R27, desc[UR8][R14.64+0x18] ;  /* 0x000018080e1b7981 */ /* 0x002f28000c1e1900 */
[----:B--2---:R-:W2:Y:S04]  /*06e0*/  LDG.E R25, desc[UR8][R12.64+0x18] ;  /* 0x000018080c197981 */ /* 0x004ea8000c1e1900 */
[----:B------:R-:W5:Y:S01]  /*06f0*/  LDG.E R26, desc[UR8][R12.64+0x1c] ;  /* 0x00001c080c1a7981 */ /* 0x000f62000c1e1900 */
[----:B------:R-:W-:-:S04]  /*0700*/  IADD3 R19, PT, PT, R19, 0x8, RZ ;  /* 0x0000000813137810 */ /* 0x000fc80007ffe0ff */
[----:B------:R-:W-:Y:S01]  /*0710*/  ISETP.NE.AND P1, PT, R19, RZ, PT ;  /* 0x000000ff1300720c */ /* 0x000fe20003f25270 */
[----:B------:R-:W-:Y:S04]  /*0720*/  STS [R16+0x4], R29 ;  /* 0x0000041d10007388 */ /* 0x000fe80000000800 */
[----:B------:R-:W-:Y:S01]  /*0730*/  STS [R18+0x4], R28 ;  /* 0x0000041c12007388 */ /* 0x000fe20000000800 */
[----:B------:R-:W-:-:S03]  /*0740*/  IADD3 R17, PT, PT, R17, 0x8, RZ ;  /* 0x0000000811117810 */ /* 0x000fc60007ffe0ff */
[----:B----4-:R-:W-:Y:S04]  /*0750*/  STS [R16+0x8], R27 ;  /* 0x0000081b10007388 */ /* 0x010fe80000000800 */
[----:B--2---:R-:W-:Y:S04]  /*0760*/  STS [R18+0x8], R25 ;  /* 0x0000081912007388 */ /* 0x004fe80000000800 */
[----:B---3--:R0:W-:Y:S04]  /*0770*/  STS [R16+0xc], R22 ;  /* 0x00000c1610007388 */ /* 0x0081e80000000800 */
[----:B-----5:R1:W-:Y:S01]  /*0780*/  STS [R18+0xc], R26 ;  /* 0x00000c1a12007388 */ /* 0x0203e20000000800 */
[----:B0-----:R-:W-:Y:S01]  /*0790*/  IADD3 R16, PT, PT, R16, 0x20, RZ ;  /* 0x0000002010107810 */ /* 0x001fe20007ffe0ff */
[----:B-1----:R-:W-:Y:S01]  /*07a0*/  VIADD R18, R18, 0x20 ;  /* 0x0000002012127836 */ /* 0x002fe20000000000 */
[----:B------:R-:W-:Y:S06]  /*07b0*/  @P1 BRA `(.L_x_3) ;  /* 0xfffffffc00581947 */ /* 0x000fec000383ffff */
[----:B------:R-:W-:-:S07]  /*07c0*/  MOV R25, R8 ;  /* 0x0000000800197202 */ /* 0x000fce0000000f00 */
.L_x_2:
[----:B------:R-:W-:-:S13]  /*07d0*/  ISETP.NE.AND P1, PT, R5, RZ, PT ;  /* 0x000000ff0500720c */ /* 0x000fda0003f25270 */
[----:B------:R-:W-:Y:S05]  /*07e0*/  @!P1 BRA `(.L_x_1) ;  /* 0x0000000000f89947 */ /* 0x000fea0003800000 */
[----:B------:R-:W-:Y:S02]  /*07f0*/  ISETP.GE.U32.AND P1, PT, R20, 0x3, PT ;  /* 0x000000031400780c */ /* 0x000fe40003f26070 */
[----:B------:R-:W-:-:S11]  /*0800*/  ISETP.NE.AND P2, PT, R7, RZ, PT ;  /* 0x000000ff0700720c */ /* 0x000fd60003f45270 */
[----:B------:R-:W-:Y:S05]  /*0810*/  @!P1 BRA `(.L_x_4) ;  /* 0x0000000000689947 */ /* 0x000fea0003800000 */
[----:B------:R-:W0:Y:S01]  /*0820*/  LDC.64 R14, c[0x0][0x388] ;  /* 0x0000e200ff0e7b82 */ /* 0x000e220000000a00 */
[----:B------:R-:W-:Y:S01]  /*0830*/  IADD3 R19, PT, PT, R24, R25, RZ ;  /* 0x0000001918137210 */ /* 0x000fe20007ffe0ff */
[----:B------:R-:W1:Y:S06]  /*0840*/  LDCU UR5, c[0x0][0x39c] ;  /* 0x00007380ff0577ac */ /* 0x000e6c0008000800 */
[----:B------:R-:W2:Y:S01]  /*0850*/  LDC.64 R12, c[0x0][0x390] ;  /* 0x0000e400ff0c7b82 */ /* 0x000ea20000000a00 */
[----:B0-----:R-:W-:-:S05]  /*0860*/  IMAD.WIDE R14, R19, 0x4, R14 ;  /* 0x00000004130e7825 */ /* 0x001fca00078e020e */
[----:B------:R-:W3:Y:S01]  /*0870*/  LDG.E R17, desc[UR8][R14.64] ;  /* 0x000000080e117981 */ /* 0x000ee2000c1e1900 */
[----:B-1----:R-:W-:Y:S02]  /*0880*/  IMAD R16, R2, UR5, R25 ;  /* 0x0000000502107c24 */ /* 0x002fe4000f8e0219 */
[----:B--2---:R-:W-:Y:S01]  /*0890*/  IMAD.WIDE R12, R19, 0x4, R12 ;  /* 0x00000004130c7825 */ /* 0x004fe200078e020c */
[----:B------:R-:W2:Y:S02]  /*08a0*/  LDG.E R27, desc[UR8][R14.64+0x4] ;  /* 0x000004080e1b7981 */ /* 0x000ea4000c1e1900 */
[C---:B------:R-:W-:Y:S02]  /*08b0*/  LEA R18, R16.reuse, R6, 0x2 ;  /* 0x0000000610127211 */ /* 0x040fe400078e10ff */
[----:B------:R-:W4:Y:S04]  /*08c0*/  LDG.E R22, desc[UR8][R12.64] ;  /* 0x000000080c167981 */ /* 0x000f28000c1e1900 */
[----:B------:R-:W5:Y:S04]  /*08d0*/  LDG.E R26, desc[UR8][R12.64+0x4] ;  /* 0x000004080c1a7981 */ /* 0x000f68000c1e1900 */
[----:B------:R-:W5:Y:S04]  /*08e0*/  LDG.E R19, desc[UR8][R14.64+0x8] ;  /* 0x000008080e137981 */ /* 0x000f68000c1e1900 */
[----:B------:R-:W5:Y:S04]  /*08f0*/  LDG.E R28, desc[UR8][R12.64+0x8] ;  /* 0x000008080c1c7981 */ /* 0x000f68000c1e1900 */
[----:B------:R-:W5:Y:S04]  /*0900*/  LDG.E R15, desc[UR8][R14.64+0xc] ;  /* 0x00000c080e0f7981 */ /* 0x000f68000c1e1900 */
[----:B---3--:R0:W-:Y:S04]  /*0910*/  STS [R18], R17 ;  /* 0x0000001112007388 */ /* 0x0081e80000000800 */
[----:B0-----:R-:W3:Y:S01]  /*0920*/  LDG.E R17, desc[UR8][R12.64+0xc] ;  /* 0x00000c080c117981 */ /* 0x001ee2000c1e1900 */
[----:B------:R-:W-:-:S05]  /*0930*/  LEA R29, R16, R9, 0x2 ;  /* 0x00000009101d7211 */ /* 0x000fca00078e10ff */
[----:B----4-:R0:W-:Y:S04]  /*0940*/  STS [R29], R22 ;  /* 0x000000161d007388 */ /* 0x0101e80000000800 */
[----:B--2---:R0:W-:Y:S04]  /*0950*/  STS [R18+0x4], R27 ;  /* 0x0000041b12007388 */ /* 0x0041e80000000800 */
[----:B-----5:R0:W-:Y:S04]  /*0960*/  STS [R29+0x4], R26 ;  /* 0x0000041a1d007388 */ /* 0x0201e80000000800 */
[----:B------:R0:W-:Y:S04]  /*0970*/  STS [R18+0x8], R19 ;  /* 0x0000081312007388 */ /* 0x0001e80000000800 */
[----:B------:R0:W-:Y:S04]  /*0980*/  STS [R29+0x8], R28 ;  /* 0x0000081c1d007388 */ /* 0x0001e80000000800 */
[----:B------:R0:W-:Y:S01]  /*0990*/  STS [R18+0xc], R15 ;  /* 0x00000c0f12007388 */ /* 0x0001e20000000800 */
[----:B------:R-:W-:-:S03]  /*09a0*/  IADD3 R25, PT, PT, R25, 0x4, RZ ;  /* 0x0000000419197810 */ /* 0x000fc60007ffe0ff */
[----:B---3--:R0:W-:Y:S04]  /*09b0*/  STS [R29+0xc], R17 ;  /* 0x00000c111d007388 */ /* 0x0081e80000000800 */
.L_x_4:
[----:B------:R-:W-:Y:S05]  /*09c0*/  @!P2 BRA `(.L_x_1) ;  /* 0x000000000080a947 */ /* 0x000fea0003800000 */
[----:B------:R-:W-:Y:S01]  /*09d0*/  ISETP.NE.AND P1, PT, R7, 0x1, PT ;  /* 0x000000010700780c */ /* 0x000fe20003f25270 */
[----:B------:R-:W1:Y:S01]  /*09e0*/  LDCU UR5, c[0x0][0x39c] ;  /* 0x00007380ff0577ac */ /* 0x000e620008000800 */
[----:B------:R-:W-:-:S11]  /*09f0*/  ISETP.NE.AND P2, PT, R10, RZ, PT ;  /* 0x000000ff0a00720c */ /* 0x000fd60003f45270 */
[----:B0-----:R-:W0:Y:S01]  /*0a00*/  @P1 LDC.64 R18, c[0x0][0x388] ;  /* 0x0000e200ff121b82 */ /* 0x001e220000000a00 */
[----:B------:R-:W-:Y:S01]  /*0a10*/  @P1 IADD3 R29, PT, PT, R24, R25, RZ ;  /* 0x00000019181d1210 */ /* 0x000fe20007ffe0ff */
[----:B-1----:R-:W-:-:S06]  /*0a20*/  @P1 IMAD R22, R2, UR5, R25 ;  /* 0x0000000502161c24 */ /* 0x002fcc000f8e0219 */
[----:B------:R-:W1:Y:S01]  /*0a30*/  @P1 LDC.64 R12, c[0x0][0x390] ;  /* 0x0000e400ff0c1b82 */ /* 0x000e620000000a00 */
[----:B------:R-:W-:-:S05]  /*0a40*/  @P1 VIADD R25, R25, 0x2 ;  /* 0x0000000219191836 */ /* 0x000fca0000000000 */
[----:B------:R-:W-:Y:S02]  /*0a50*/  @P2 IADD3 R27, PT, PT, R24, R25, RZ ;  /* 0x00000019181b2210 */ /* 0x000fe40007ffe0ff */
[----:B------:R-:W2:Y:S08]  /*0a60*/  @P2 LDC.64 R14, c[0x0][0x388] ;  /* 0x0000e200ff0e2b82 */ /* 0x000eb00000000a00 */
[----:B------:R-:W3:Y:S01]  /*0a70*/  @P2 LDC.64 R16, c[0x0][0x390] ;  /* 0x0000e400ff102b82 */ /* 0x000ee20000000a00 */
[----:B0-----:R-:W-:-:S05]  /*0a80*/  @P1 IMAD.WIDE R18, R29, 0x4, R18 ;  /* 0x000000041d121825 */ /* 0x001fca00078e0212 */
[----:B------:R-:W4:Y:S01]  /*0a90*/  @P1 LDG.E R24, desc[UR8][R18.64] ;  /* 0x0000000812181981 */ /* 0x000f22000c1e1900 */
[----:B-1----:R-:W-:-:S03]  /*0aa0*/  @P1 IMAD.WIDE R12, R29, 0x4, R12 ;  /* 0x000000041d0c1825 */ /* 0x002fc600078e020c */
[----:B------:R0:W5:Y:S04]  /*0ab0*/  @P1 LDG.E R26, desc[UR8][R18.64+0x4] ;  /* 0x00000408121a1981 */ /* 0x000168000c1e1900 */
[----:B------:R-:W5:Y:S01]  /*0ac0*/  @P1 LDG.E R28, desc[UR8][R12.64+0x4] ;  /* 0x000004080c1c1981 */ /* 0x000f62000c1e1900 */
[----:B--2---:R-:W-:-:S06]  /*0ad0*/  @P2 IMAD.WIDE R14, R27, 0x4, R14 ;  /* 0x000000041b0e2825 */ /* 0x004fcc00078e020e */
[----:B------:R-:W2:Y:S01]  /*0ae0*/  @P2 LDG.E R14, desc[UR8][R14.64] ;  /* 0x000000080e0e2981 */ /* 0x000ea2000c1e1900 */
[----:B---3--:R-:W-:-:S03]  /*0af0*/  @P2 IMAD.WIDE R16, R27, 0x4, R16 ;  /* 0x000000041b102825 */ /* 0x008fc600078e0210 */
[----:B------:R-:W3:Y:S04]  /*0b00*/  @P1 LDG.E R27, desc[UR8][R12.64] ;  /* 0x000000080c1b1981 */ /* 0x000ee8000c1e1900 */
[----:B------:R-:W2:Y:S01]  /*0b10*/  @P2 LDG.E R16, desc[UR8][R16.64] ;  /* 0x0000000810102981 */ /* 0x000ea2000c1e1900 */
[----:B------:R-:W-:Y:S01]  /*0b20*/  @P2 IMAD R25, R2, UR5, R25 ;  /* 0x0000000502192c24 */ /* 0x000fe2000f8e0219 */
[CC--:B------:R-:W-:Y:S02]  /*0b30*/  @P1 LEA R29, R22.reuse, R6.reuse, 0x2 ;  /* 0x00000006161d1211 */ /* 0x0c0fe400078e10ff */
[----:B------:R-:W-:Y:S02]  /*0b40*/  @P1 LEA R22, R22, R9, 0x2 ;  /* 0x0000000916161211 */ /* 0x000fe400078e10ff */
[----:B0-----:R-:W-:-:S02]  /*0b50*/  @P2 LEA R19, R25, R6, 0x2 ;  /* 0x0000000619132211 */ /* 0x001fc400078e10ff */
[----:B------:R-:W-:Y:S01]  /*0b60*/  @P2 LEA R25, R25, R9, 0x2 ;  /* 0x0000000919192211 */ /* 0x000fe200078e10ff */
[----:B----4-:R1:W-:Y:S04]  /*0b70*/  @P1 STS [R29], R24 ;  /* 0x000000181d001388 */ /* 0x0103e80000000800 */
[----:B---3--:R1:W-:Y:S04]  /*0b80*/  @P1 STS [R22], R27 ;  /* 0x0000001b16001388 */ /* 0x0083e80000000800 */
[----:B-----5:R1:W-:Y:S04]  /*0b90*/  @P1 STS [R29+0x4], R26 ;  /* 0x0000041a1d001388 */ /* 0x0203e80000000800 */
[----:B------:R1:W-:Y:S04]  /*0ba0*/  @P1 STS [R22+0x4], R28 ;  /* 0x0000041c16001388 */ /* 0x0003e80000000800 */
[----:B--2---:R1:W-:Y:S04]  /*0bb0*/  @P2 STS [R19], R14 ;  /* 0x0000000e13002388 */ /* 0x0043e80000000800 */
[----:B------:R1:W-:Y:S02]  /*0bc0*/  @P2 STS [R25], R16 ;  /* 0x0000001019002388 */ /* 0x0003e40000000800 */
.L_x_1:
[----:B------:R-:W-:Y:S05]  /*0bd0*/  BSYNC.RECONVERGENT B0 ;  /* 0x0000000000007941 */ /* 0x000fea0003800200 */
.L_x_0:
[----:B------:R-:W-:Y:S06]  /*0be0*/  BAR.SYNC.DEFER_BLOCKING 0x0 ;  /* 0x0000000000007b1d */ /* 0x000fec0000010000 */
[----:B------:R-:W-:Y:S04]  /*0bf0*/  BSSY.RECONVERGENT B0, `(.L_x_5) ;  /* 0x0000219000007945 */ /* 0x000fe80003800200 */
[----:B------:R-:W-:Y:S05]  /*0c00*/  @P0 BRA `(.L_x_6) ;  /* 0x00000020005c0947 */ /* 0x000fea0003800000 */
[----:B0-----:R-:W0:Y:S02]  /*0c10*/  LDC R17, c[0x0][0x39c] ;  /* 0x0000e700ff117b82 */ /* 0x001e240000000800 */
[----:B0-----:R-:W-:-:S13]  /*0c20*/  ISETP.GE.AND P2, PT, R17, 0x1, PT ;  /* 0x000000011100780c */ /* 0x001fda0003f46270 */
[----:B------:R-:W-:Y:S05]  /*0c30*/  @!P2 BRA `(.L_x_7) ;  /* 0x0000000400e0a947 */ /* 0x000fea0003800000 */
[----:B------:R-:W-:Y:S01]  /*0c40*/  ISETP.GE.U32.AND P1, PT, R3, 0xf, PT ;  /* 0x0000000f0300780c */ /* 0x000fe20003f26070 */
[----:B-1----:R-:W-:-:S12]  /*0c50*/  HFMA2 R14, -RZ, RZ, 0, 0 ;  /* 0x00000000ff0e7431 */ /* 0x002fd800000001ff */
[----:B------:R-:W-:Y:S05]  /*0c60*/  @!P1 BRA `(.L_x_8) ;  /* 0x0000000000b49947 */ /* 0x000fea0003800000 */
[----:B------:R-:W0:Y:S01]  /*0c70*/  S2UR UR6, SR_CgaCtaId ;  /* 0x00000000000679c3 */ /* 0x000e220000008800 */
[----:B------:R-:W-:Y:S02]  /*0c80*/  UMOV UR5, 0x400 ;  /* 0x0000040000057882 */ /* 0x000fe40000000000 */
[----:B0-----:R-:W-:-:S03]  /*0c90*/  ULEA UR6, UR6, UR5, 0x18 ;  /* 0x0000000506067291 */ /* 0x001fc6000f8ec0ff */
[----:B------:R-:W-:-:S09]  /*0ca0*/  UMOV UR5, URZ ;  /* 0x000000ff00057c82 */ /* 0x000fd20008000000 */
.L_x_9:
[----:B0-----:R-:W0:Y:S01]  /*0cb0*/  LDC.64 R12, c[0x0][0x380] ;  /* 0x0000e000ff0c7b82 */ /* 0x001e220000000a00 */
[----:B------:R-:W-:-:S04]  /*0cc0*/  IMAD R15, R4, R17, UR5 ;  /* 0x00000005040f7e24 */ /* 0x000fc8000f8e0211 */
[----:B0-----:R-:W-:-:S05]  /*0cd0*/  IMAD.WIDE R12, R15, 0x4, R12 ;  /* 0x000000040f0c7825 */ /* 0x001fca00078e020c */
[----:B------:R-:W2:Y:S04]  /*0ce0*/  LDG.E R15, desc[UR8][R12.64] ;  /* 0x000000080c0f7981 */ /* 0x000ea8000c1e1900 */
[----:B------:R-:W3:Y:S04]  /*0cf0*/  LDG.E R19, desc[UR8][R12.64+0x4] ;  /* 0x000004080c137981 */ /* 0x000ee8000c1e1900 */
[----:B------:R-:W4:Y:S04]  /*0d00*/  LDG.E R25, desc[UR8][R12.64+0x8] ;  /* 0x000008080c197981 */ /* 0x000f28000c1e1900 */
[----:B------:R-:W5:Y:S04]  /*0d10*/  LDG.E R27, desc[UR8][R12.64+0xc] ;  /* 0x00000c080c1b7981 */ /* 0x000f68000c1e1900 */
[----:B------:R-:W5:Y:S01]  /*0d20*/  LDG.E R29, desc[UR8][R12.64+0x10] ;  /* 0x000010080c1d7981 */ /* 0x000f62000c1e1900 */
[----:B------:R-:W-:-:S03]  /*0d30*/  IMAD R14, R2, R17, UR5 ;  /* 0x00000005020e7e24 */ /* 0x000fc6000f8e0211 */
[----:B------:R-:W5:Y:S02]  /*0d40*/  LDG.E R16, desc[UR8][R12.64+0x14] ;  /* 0x000014080c107981 */ /* 0x000f64000c1e1900 */
[----:B------:R-:W-:Y:S02]  /*0d50*/  LEA R14, R14, UR6, 0x2 ;  /* 0x000000060e0e7c11 */ /* 0x000fe4000f8e10ff */
[----:B------:R-:W5:Y:S04]  /*0d60*/  LDG.E R18, desc[UR8][R12.64+0x18] ;  /* 0x000018080c127981 */ /* 0x000f68000c1e1900 */
[----:B------:R-:W5:Y:S04]  /*0d70*/  LDG.E R22, desc[UR8][R12.64+0x1c] ;  /* 0x00001c080c167981 */ /* 0x000f68000c1e1900 */
[----:B------:R-:W5:Y:S04]  /*0d80*/  LDG.E R24, desc[UR8][R12.64+0x20] ;  /* 0x000020080c187981 */ /* 0x000f68000c1e1900 */
[----:B------:R-:W5:Y:S04]  /*0d90*/  LDG.E R26, desc[UR8][R12.64+0x24] ;  /* 0x000024080c1a7981 */ /* 0x000f68000c1e1900 */
[----:B------:R-:W5:Y:S04]  /*0da0*/  LDG.E R28, desc[UR8][R12.64+0x28] ;  /* 0x000028080c1c7981 */ /* 0x000f68000c1e1900 */
[----:B--2---:R0:W-:Y:S04]  /*0db0*/  STS [R14], R15 ;  /* 0x0000000f0e007388 */ /* 0x0041e80000000800 */
[----:B---3--:R1:W-:Y:S04]  /*0dc0*/  STS [R14+0x4], R19 ;  /* 0x000004130e007388 */ /* 0x0083e80000000800 */
[----:B----4-:R2:W-:Y:S04]  /*0dd0*/  STS [R14+0x8], R25 ;  /* 0x000008190e007388 */ /* 0x0105e80000000800 */
[----:B-----5:R3:W-:Y:S04]  /*0de0*/  STS [R14+0xc], R27 ;  /* 0x00000c1b0e007388 */ /* 0x0207e80000000800 */
[----:B------:R4:W-:Y:S04]  /*0df0*/  STS [R14+0x10], R29 ;  /* 0x0000101d0e007388 */ /* 0x0009e80000000800 */
[----:B0-----:R-:W5:Y:S04]  /*0e00*/  LDG.E R15, desc[UR8][R12.64+0x2c] ;  /* 0x00002c080c0f7981 */ /* 0x001f68000c1e1900 */
[----:B-1----:R-:W5:Y:S04]  /*0e10*/  LDG.E R19, desc[UR8][R12.64+0x30] ;  /* 0x000030080c137981 */ /* 0x002f68000c1e1900 */
[----:B--2---:R-:W2:Y:S04]  /*0e20*/  LDG.E R25, desc[UR8][R12.64+0x34] ;  /* 0x000034080c197981 */ /* 0x004ea8000c1e1900 */
[----:B---3--:R-:W3:Y:S04]  /*0e30*/  LDG.E R27, desc[UR8][R12.64+0x38] ;  /* 0x000038080c1b7981 */ /* 0x008ee8000c1e1900 */
[----:B----4-:R-:W4:Y:S01]  /*0e40*/  LDG.E R29, desc[UR8][R12.64+0x3c] ;  /* 0x00003c080c1d7981 */ /* 0x010f22000c1e1900 */
[----:B------:R-:W-:-:S03]  /*0e50*/  UIADD3 UR5, UPT, UPT, UR5, 0x10, URZ ;  /* 0x0000001005057890 */ /* 0x000fc6000fffe0ff */
[----:B------:R0:W-:Y:S04]  /*0e60*/  STS [R14+0x14], R16 ;  /* 0x000014100e007388 */ /* 0x0001e80000000800 */
[----:B------:R0:W-:Y:S04]  /*0e70*/  STS [R14+0x18], R18 ;  /* 0x000018120e007388 */ /* 0x0001e80000000800 */
[----:B------:R0:W-:Y:S04]  /*0e80*/  STS [R14+0x1c], R22 ;  /* 0x00001c160e007388 */ /* 0x0001e80000000800 */
[----:B------:R0:W-:Y:S04]  /*0e90*/  STS [R14+0x20], R24 ;  /* 0x000020180e007388 */ /* 0x0001e80000000800 */
[----:B------:R0:W-:Y:S04]  /*0ea0*/  STS [R14+0x24], R26 ;  /* 0x0000241a0e007388 */ /* 0x0001e80000000800 */
[----:B------:R0:W-:Y:S01]  /*0eb0*/  STS [R14+0x28], R28 ;  /* 0x0000281c0e007388 */ /* 0x0001e20000000800 */
[----:B------:R-:W-:-:S03]  /*0ec0*/  ISETP.NE.AND P1, PT, R11, UR5, PT ;  /* 0x000000050b007c0c */ /* 0x000fc6000bf25270 */
[----:B-----5:R0:W-:Y:S04]  /*0ed0*/  STS [R14+0x2c], R15 ;  /* 0x00002c0f0e007388 */ /* 0x0201e80000000800 */
[----:B------:R0:W-:Y:S04]  /*0ee0*/  STS [R14+0x30], R19 ;  /* 0x000030130e007388 */ /* 0x0001e80000000800 */
[----:B--2---:R0:W-:Y:S04]  /*0ef0*/  STS [R14+0x34], R25 ;  /* 0x000034190e007388 */ /* 0x0041e80000000800 */
[----:B---3--:R0:W-:Y:S04]  /*0f00*/  STS [R14+0x38], R27 ;  /* 0x0000381b0e007388 */ /* 0x0081e80000000800 */
[----:B----4-:R0:W-:Y:S01]  /*0f10*/  STS [R14+0x3c], R29 ;  /* 0x00003c1d0e007388 */ /* 0x0101e20000000800 */
[----:B------:R-:W-:Y:S05]  /*0f20*/  @P1 BRA `(.L_x_9) ;  /* 0xfffffffc00601947 */ /* 0x000fea000383ffff */
[----:B0-----:R-:W-:-:S07]  /*0f30*/  IMAD.MOV.U32 R14, RZ, RZ, R11 ;  /* 0x000000ffff0e7224 */ /* 0x001fce00078e000b */
.L_x_8:
[----:B------:R-:W0:Y:S02]  /*0f40*/  LDCU UR5, c[0x0][0x39c] ;  /* 0x00007380ff0577ac */ /* 0x000e240008000800 */
[----:B0-----:R-:W-:-:S04]  /*0f50*/  ULOP3.LUT UR5, UR5, 0xf, URZ, 0xc0, !UPT ;  /* 0x0000000f05057892 */ /* 0x001fc8000f8ec0ff */
[----:B------:R-:W-:-:S09]  /*0f60*/  UISETP.NE.AND UP0, UPT, UR5, URZ, UPT ;  /* 0x000000ff0500728c */ /* 0x000fd2000bf05270 */
[----:B------:R-:W-:Y:S05]  /*0f70*/  BRA.U !UP0, `(.L_x_7) ;  /* 0x0000000508107547 */ /* 0x000fea000b800000 */
[----:B------:R-:W-:Y:S01]  /*0f80*/  UIADD3 UR5, UPT, UPT, UR5, -0x1, URZ ;  /* 0xffffffff05057890 */ /* 0x000fe2000fffe0ff */
[----:B------:R-:W-:-:S03]  /*0f90*/  ISETP.NE.AND P1, PT, R5, RZ, PT ;  /* 0x000000ff0500720c */ /* 0x000fc60003f25270 */
[----:B------:R-:W-:-:S09]  /*0fa0*/  UISETP.GE.U32.AND UP0, UPT, UR5, 0x7, UPT ;  /* 0x000000070500788c */ /* 0x000fd2000bf06070 */
[----:B------:R-:W-:Y:S05]  /*0fb0*/  BRA.U !UP0, `(.L_x_10) ;  /* 0x0000000108647547 */ /* 0x000fea000b800000 */
[----:B------:R-:W0:Y:S01]  /*0fc0*/  LDC.64 R12, c[0x0][0x380] ;  /* 0x0000e000ff0c7b82 */ /* 0x000e220000000a00 */
[----:B------:R-:W-:-:S04]  /*0fd0*/  IMAD R15, R4, R17, R14 ;  /* 0x00000011040f7224 */ /* 0x000fc800078e020e */
[----:B0-----:R-:W-:-:S05]  /*0fe0*/  IMAD.WIDE R12, R15, 0x4, R12 ;  /* 0x000000040f0c7825 */ /* 0x001fca00078e020c */
[----:B------:R-:W2:Y:S04]  /*0ff0*/  LDG.E R15, desc[UR8][R12.64] ;  /* 0x000000080c0f7981 */ /* 0x000ea8000c1e1900 */
[----:B------:R-:W3:Y:S04]  /*1000*/  LDG.E R19, desc[UR8][R12.64+0x4] ;  /* 0x000004080c137981 */ /* 0x000ee8000c1e1900 */
[----:B------:R-:W4:Y:S04]  /*1010*/  LDG.E R25, desc[UR8][R12.64+0x8] ;  /* 0x000008080c197981 */ /* 0x000f28000c1e1900 */
[----:B------:R-:W5:Y:S04]  /*1020*/  LDG.E R27, desc[UR8][R12.64+0xc] ;  /* 0x00000c080c1b7981 */ /* 0x000f68000c1e1900 */
[----:B------:R-:W5:Y:S04]  /*1030*/  LDG.E R29, desc[UR8][R12.64+0x10] ;  /* 0x000010080c1d7981 */ /* 0x000f68000c1e1900 */
[----:B------:R-:W5:Y:S04]  /*1040*/  LDG.E R18, desc[UR8][R12.64+0x14] ;  /* 0x000014080c127981 */ /* 0x000f68000c1e1900 */
[----:B------:R-:W5:Y:S04]  /*1050*/  LDG.E R22, desc[UR8][R12.64+0x18] ;  /* 0x000018080c167981 */ /* 0x000f68000c1e1900 */
[----:B------:R-:W5:Y:S01]  /*1060*/  LDG.E R24, desc[UR8][R12.64+0x1c] ;  /* 0x00001c080c187981 */ /* 0x000f62000c1e1900 */
[----:B------:R-:W0:Y:S01]  /*1070*/  S2UR UR6, SR_CgaCtaId ;  /* 0x00000000000679c3 */ /* 0x000e220000008800 */
[----:B------:R-:W-:Y:S01]  /*1080*/  UMOV UR5, 0x400 ;  /* 0x0000040000057882 */ /* 0x000fe20000000000 */
[----:B------:R-:W-:Y:S01]  /*1090*/  IMAD R16, R2, R17, R14 ;  /* 0x0000001102107224 */ /* 0x000fe200078e020e */
[----:B------:R-:W-:Y:S01]  /*10a0*/  IADD3 R14, PT, PT, R14, 0x8, RZ ;  /* 0x000000080e0e7810 */ /* 0x000fe20007ffe0ff */
[----:B0-----:R-:W-:-:S06]  /*10b0*/  ULEA UR5, UR6, UR5, 0x18 ;  /* 0x0000000506057291 */ /* 0x001fcc000f8ec0ff */
[----:B------:R-:W-:-:S05]  /*10c0*/  LEA R16, R16, UR5, 0x2 ;  /* 0x0000000510107c11 */ /* 0x000fca000f8e10ff */
[----:B--2---:R0:W-:Y:S04]  /*10d0*/  STS [R16], R15 ;  /* 0x0000000f10007388 */ /* 0x0041e80000000800 */
[----:B---3--:R0:W-:Y:S04]  /*10e0*/  STS [R16+0x4], R19 ;  /* 0x0000041310007388 */ /* 0x0081e80000000800 */
[----:B----4-:R0:W-:Y:S04]  /*10f0*/  STS [R16+0x8], R25 ;  /* 0x0000081910007388 */ /* 0x0101e80000000800 */
[----:B-----5:R0:W-:Y:S04]  /*1100*/  STS [R16+0xc], R27 ;  /* 0x00000c1b10007388 */ /* 0x0201e80000000800 */
[----:B------:R0:W-:Y:S04]  /*1110*/  STS [R16+0x10], R29 ;  /* 0x0000101d10007388 */ /* 0x0001e80000000800 */
[----:B------:R0:W-:Y:S04]  /*1120*/  STS [R16+0x14], R18 ;  /* 0x0000141210007388 */ /* 0x0001e80000000800 */
[----:B------:R0:W-:Y:S04]  /*1130*/  STS [R16+0x18], R22 ;  /* 0x0000181610007388 */ /* 0x0001e80000000800 */
[----:B------:R0:W-:Y:S02]  /*1140*/  STS [R16+0x1c], R24 ;  /* 0x00001c1810007388 */ /* 0x0001e40000000800 */
.L_x_10:
[----:B------:R-:W-:Y:S05]  /*1150*/  @!P1 BRA `(.L_x_7) ;  /* 0x0000000000989947 */ /* 0x000fea0003800000 */
[----:B------:R-:W-:Y:S02]  /*1160*/  ISETP.GE.U32.AND P1, PT, R20, 0x3, PT ;  /* 0x000000031400780c */ /* 0x000fe40003f26070 */
[----:B------:R-:W-:-:S11]  /*1170*/  ISETP.NE.AND P3, PT, R7, RZ, PT ;  /* 0x000000ff0700720c */ /* 0x000fd60003f65270 */
[----:B------:R-:W-:Y:S05]  /*1180*/  @!P1 BRA `(.L_x_11) ;  /* 0x0000000000449947 */ /* 0x000fea0003800000 */
[----:B------:R-:W1:Y:S01]  /*1190*/  LDC.64 R12, c[0x0][0x380] ;  /* 0x0000e000ff0c7b82 */ /* 0x000e620000000a00 */
[----:B0-----:R-:W-:-:S04]  /*11a0*/  IMAD R15, R4, R17, R14 ;  /* 0x00000011040f7224 */ /* 0x001fc800078e020e */
[----:B-1----:R-:W-:-:S05]  /*11b0*/  IMAD.WIDE R12, R15, 0x4, R12 ;  /* 0x000000040f0c7825 */ /* 0x002fca00078e020c */
[----:B------:R-:W2:Y:S04]  /*11c0*/  LDG.E R15, desc[UR8][R12.64] ;  /* 0x000000080c0f7981 */ /* 0x000ea8000c1e1900 */
[----:B------:R-:W3:Y:S04]  /*11d0*/  LDG.E R19, desc[UR8][R12.64+0x4] ;  /* 0x000004080c137981 */ /* 0x000ee8000c1e1900 */
[----:B------:R-:W4:Y:S04]  /*11e0*/  LDG.E R25, desc[UR8][R12.64+0x8] ;  /* 0x000008080c197981 */ /* 0x000f28000c1e1900 */
        /* <DEDUP_REMOVED lines=10> */
[----:B-----5:R1:W-:Y:S02]  /*1290*/  STS [R16+0xc], R27 ;  /* 0x00000c1b10007388 */ /* 0x0203e40000000800 */
.L_x_11:
[----:B------:R-:W-:Y:S05]  /*12a0*/  @!P3 BRA `(.L_x_7) ;  /* 0x000000000044b947 */ /* 0x000fea0003800000 */
[----:B------:R-:W2:Y:S01]  /*12b0*/  LDC.64 R12, c[0x0][0x380] ;  /* 0x0000e000ff0c7b82 */ /* 0x000ea20000000a00 */
[----:B01----:R-:W-:-:S04]  /*12c0*/  IMAD R15, R4, R17, R14 ;  /* 0x00000011040f7224 */ /* 0x003fc800078e020e */
[----:B--2---:R-:W-:-:S05]  /*12d0*/  IMAD.WIDE R12, R15, 0x4, R12 ;  /* 0x000000040f0c7825 */ /* 0x004fca00078e020c */
[----:B------:R-:W2:Y:S01]  /*12e0*/  LDG.E R15, desc[UR8][R12.64] ;  /* 0x000000080c0f7981 */ /* 0x000ea2000c1e1900 */
[----:B------:R-:W0:Y:S01]  /*12f0*/  S2UR UR6, SR_CgaCtaId ;  /* 0x00000000000679c3 */ /* 0x000e220000008800 */
[----:B------:R-:W-:Y:S01]  /*1300*/  UMOV UR5, 0x400 ;  /* 0x0000040000057882 */ /* 0x000fe20000000000 */
[----:B------:R-:W-:Y:S01]  /*1310*/  IMAD R14, R2, R17, R14 ;  /* 0x00000011020e7224 */ /* 0x000fe200078e020e */
[----:B------:R-:W-:Y:S01]  /*1320*/  ISETP.NE.AND P1, PT, R7, 0x1, PT ;  /* 0x000000010700780c */ /* 0x000fe20003f25270 */
[----:B0-----:R-:W-:-:S06]  /*1330*/  ULEA UR5, UR6, UR5, 0x18 ;  /* 0x0000000506057291 */ /* 0x001fcc000f8ec0ff */
[----:B------:R-:W-:-:S05]  /*1340*/  LEA R16, R14, UR5, 0x2 ;  /* 0x000000050e107c11 */ /* 0x000fca000f8e10ff */
[----:B--2---:R2:W-:Y:S01]  /*1350*/  STS [R16], R15 ;  /* 0x0000000f10007388 */ /* 0x0045e20000000800 */
[----:B------:R-:W-:Y:S05]  /*1360*/  @!P1 BRA `(.L_x_7) ;  /* 0x0000000000149947 */ /* 0x000fea0003800000 */
[----:B------:R-:W-:Y:S01]  /*1370*/  ISETP.NE.AND P1, PT, R7, 0x2, PT ;  /* 0x000000020700780c */ /* 0x000fe20003f25270 */
[----:B------:R-:W3:-:S12]  /*1380*/  LDG.E R14, desc[UR8][R12.64+0x4] ;  /* 0x000004080c0e7981 */ /* 0x000ed8000c1e1900 */
[----:B--2---:R-:W2:Y:S04]  /*1390*/  @P1 LDG.E R15, desc[UR8][R12.64+0x8] ;  /* 0x000008080c0f1981 */ /* 0x004ea8000c1e1900 */
[----:B---3--:R3:W-:Y:S04]  /*13a0*/  STS [R16+0x4], R14 ;  /* 0x0000040e10007388 */ /* 0x0087e80000000800 */
[----:B--2---:R3:W-:Y:S02]  /*13b0*/  @P1 STS [R16+0x8], R15 ;  /* 0x0000080f10001388 */ /* 0x0047e40000000800 */
.L_x_7:
[----:B0123--:R-:W0:Y:S01]  /*13c0*/  LDC.64 R14, c[0x0][0x3b0] ;  /* 0x0000ec00ff0e7b82 */ /* 0x00fe220000000a00 */
[----:B------:R-:W1:Y:S07]  /*13d0*/  LDCU UR5, c[0x0][0x398] ;  /* 0x00007300ff0577ac */ /* 0x000e6e0008000800 */
[----:B------:R-:W2:Y:S01]  /*13e0*/  LDC.64 R12, c[0x0][0x3b8] ;  /* 0x0000ee00ff0c7b82 */ /* 0x000ea20000000a00 */
[----:B0-----:R-:W-:-:S06]  /*13f0*/  IMAD.WIDE R14, R4, 0x4, R14 ;  /* 0x00000004040e7825 */ /* 0x001fcc00078e020e */
[----:B------:R0:W5:Y:S01]  /*1400*/  LDG.E R14, desc[UR8][R14.64] ;  /* 0x000000080e0e7981 */ /* 0x000162000c1e1900 */
[----:B--2---:R-:W-:-:S06]  /*1410*/  IMAD.WIDE R12, R4, 0x4, R12 ;  /* 0x00000004040c7825 */ /* 0x004fcc00078e020c */
[----:B------:R0:W5:Y:S01]  /*1420*/  LDG.E R12, desc[UR8][R12.64] ;  /* 0x000000080c0c7981 */ /* 0x000162000c1e1900 */
[----:B------:R-:W-:Y:S01]  /*1430*/  IMAD R24, R23, UR4, RZ ;  /* 0x0000000417187c24 */ /* 0x000fe2000f8e02ff */
[----:B-1----:R-:W-:-:S04]  /*1440*/  MOV R25, UR5 ;  /* 0x0000000500197c02 */ /* 0x002fc80008000f00 */
[----:B------:R-:W-:-:S04]  /*1450*/  ISETP.GE.AND P1, PT, R24, R25, PT ;  /* 0x000000191800720c */ /* 0x000fc80003f26270 */
[----:B------:R-:W-:Y:S02]  /*1460*/  ISETP.GT.AND P1, PT, R23, RZ, !P1 ;  /* 0x000000ff1700720c */ /* 0x000fe40004f24270 */
[----:B------:R-:W-:-:S11]  /*1470*/  MOV R19, 0xff800000 ;  /* 0xff80000000137802 */ /* 0x000fd60000000f00 */
[----:B0-----:R-:W-:Y:S05]  /*1480*/  @!P1 BRA `(.L_x_12) ;  /* 0x0000000800289947 */ /* 0x001fea0003800000 */
[----:B------:R-:W-:Y:S02]  /*1490*/  ISETP.GT.AND P3, PT, R17, RZ, PT ;  /* 0x000000ff1100720c */ /* 0x000fe40003f64270 */
[----:B------:R-:W-:-:S11]  /*14a0*/  MOV R19, 0xff800000 ;  /* 0xff80000000137802 */ /* 0x000fd60000000f00 */
[----:B------:R-:W-:Y:S05]  /*14b0*/  @P3 BRA `(.L_x_13) ;  /* 0x0000000000483947 */ /* 0x000fea0003800000 */
[----:B------:R-:W0:Y:S01]  /*14c0*/  LDCU UR5, c[0x0][0x3a8] ;  /* 0x00007500ff0577ac */ /* 0x000e220008000800 */
[----:B------:R-:W1:Y:S01]  /*14d0*/  LDCU UR6, c[0x0][0x3a4] ;  /* 0x00007480ff0677ac */ /* 0x000e620008000800 */
[----:B------:R-:W2:Y:S01]  /*14e0*/  LDCU UR7, c[0x0][0x398] ;  /* 0x00007300ff0777ac */ /* 0x000ea20008000800 */
[----:B0-----:R-:W-:Y:S01]  /*14f0*/  FMUL R13, RZ, UR5 ;  /* 0x00000005ff0d7c20 */ /* 0x001fe20008400000 */
[----:B-1----:R-:W-:-:S06]  /*1500*/  UMOV UR5, URZ ;  /* 0x000000ff00057c82 */ /* 0x002fcc0008000000 */
.L_x_14:
[----:B------:R-:W-:Y:S02]  /*1510*/  MOV R23, UR6 ;  /* 0x0000000600177c02 */ /* 0x000fe40008000f00 */
[----:B--2---:R-:W-:Y:S02]  /*1520*/  MOV R25, UR7 ;  /* 0x0000000700197c02 */ /* 0x004fe40008000f00 */
[----:B------:R-:W-:Y:S01]  /*1530*/  FMNMX R19, R13, R19, !PT ;  /* 0x000000130d137209 */ /* 0x000fe20007800000 */
[----:B------:R-:W-:Y:S01]  /*1540*/  IMAD R16, R2, R23, UR5 ;  /* 0x0000000502107e24 */ /* 0x000fe2000f8e0217 */
[----:B------:R-:W-:-:S03]  /*1550*/  UIADD3 UR5, UPT, UPT, UR5, 0x1, URZ ;  /* 0x0000000105057890 */ /* 0x000fc6000fffe0ff */
[----:B------:R-:W-:-:S03]  /*1560*/  IMAD R16, R16, 0x4, R21 ;  /* 0x0000000410107824 */ /* 0x000fc600078e0215 */
[----:B------:R-:W-:Y:S02]  /*1570*/  IADD3 R18, PT, PT, R24, UR5, RZ ;  /* 0x0000000518127c10 */ /* 0x000fe4000fffe0ff */
[----:B------:R0:W-:Y:S02]  /*1580*/  STS [R16], R13 ;  /* 0x0000000d10007388 */ /* 0x0001e40000000800 */
[----:B------:R-:W-:-:S13]  /*1590*/  ISETP.GE.AND P3, PT, R18, R25, PT ;  /* 0x000000191200720c */ /* 0x000fda0003f66270 */
[----:B0-----:R-:W-:Y:S05]  /*15a0*/  @P3 BRA `(.L_x_12) ;  /* 0x0000000400e03947 */ /* 0x001fea0003800000 */
[----:B------:R-:W-:-:S13]  /*15b0*/  ISETP.LE.AND P3, PT, R23, UR5, PT ;  /* 0x0000000517007c0c */ /* 0x000fda000bf63270 */
[----:B------:R-:W-:Y:S05]  /*15c0*/  @!P3 BRA `(.L_x_14) ;  /* 0xfffffffc00d0b947 */ /* 0x000fea000383ffff */
[----:B------:R-:W-:Y:S05]  /*15d0*/  BRA `(.L_x_12) ;  /* 0x0000000400d47947 */ /* 0x000fea0003800000 */
.L_x_13:
[----:B------:R-:W-:-:S07]  /*15e0*/  HFMA2 R13, -RZ, RZ, 0, 0 ;  /* 0x00000000ff0d7431 */ /* 0x000fce00000001ff */
.L_x_21:
[----:B------:R-:W-:Y:S02]  /*15f0*/  ISETP.GE.U32.AND P3, PT, R3, 0x7, PT ;  /* 0x000000070300780c */ /* 0x000fe40003f66070 */
[----:B------:R-:W-:Y:S02]  /*1600*/  MOV R15, RZ ;  /* 0x000000ff000f7202 */ /* 0x000fe40000000f00 */
[----:B------:R-:W-:-:S09]  /*1610*/  MOV R16, RZ ;  /* 0x000000ff00107202 */ /* 0x000fd20000000f00 */
[----:B------:R-:W-:Y:S05]  /*1620*/  @!P3 BRA `(.L_x_15) ;  /* 0x0000000000a0b947 */ /* 0x000fea0003800000 */
[----:B------:R-:W0:Y:S01]  /*1630*/  S2R R23, SR_CgaCtaId ;  /* 0x0000000000177919 */ /* 0x000e220000008800 */
[----:B------:R-:W-:Y:S01]  /*1640*/  MOV R16, 0x400 ;  /* 0x0000040000107802 */ /* 0x000fe20000000f00 */
[----:B------:R-:W-:Y:S01]  /*1650*/  BSSY.RECONVERGENT B1, `(.L_x_16) ;  /* 0x0000024000017945 */ /* 0x000fe20003800200 */
[----:B------:R-:W-:Y:S01]  /*1660*/  MOV R15, RZ ;  /* 0x000000ff000f7202 */ /* 0x000fe20000000f00 */
[----:B------:R-:W-:Y:S01]  /*1670*/  IMAD.MOV.U32 R17, RZ, RZ, RZ ;  /* 0x000000ffff117224 */ /* 0x000fe200078e00ff */
[----:B0-----:R-:W-:-:S07]  /*1680*/  LEA R16, R23, R16, 0x18 ;  /* 0x0000001017107211 */ /* 0x001fce00078ec0ff */
.L_x_17:
[----:B------:R-:W0:Y:S02]  /*1690*/  LDCU UR5, c[0x0][0x39c] ;  /* 0x00007380ff0577ac */ /* 0x000e240008000800 */
[--C-:B0-----:R-:W-:Y:S02]  /*16a0*/  IMAD R23, R2, UR5, R17.reuse ;  /* 0x0000000502177c24 */ /* 0x101fe4000f8e0211 */
[----:B------:R-:W-:Y:S01]  /*16b0*/  IMAD R25, R13, UR5, R17 ;  /* 0x000000050d197c24 */ /* 0x000fe2000f8e0211 */
[----:B------:R-:W-:Y:S02]  /*16c0*/  IADD3 R17, PT, PT, R17, 0x8, RZ ;  /* 0x0000000811117810 */ /* 0x000fe40007ffe0ff */
[----:B------:R-:W-:Y:S02]  /*16d0*/  LEA R18, R23, R16, 0x2 ;  /* 0x0000001017127211 */ /* 0x000fe400078e10ff */
[----:B------:R-:W-:Y:S02]  /*16e0*/  LEA R22, R25, R6, 0x2 ;  /* 0x0000000619167211 */ /* 0x000fe400078e10ff */
[----:B------:R-:W-:Y:S01]  /*16f0*/  ISETP.NE.AND P3, PT, R17, R8, PT ;  /* 0x000000081100720c */ /* 0x000fe20003f65270 */
[----:B------:R-:W-:Y:S04]  /*1700*/  LDS R26, [R18] ;  /* 0x00000000121a7984 */ /* 0x000fe80000000800 */
[----:B------:R-:W0:Y:S04]  /*1710*/  LDS R23, [R22] ;  /* 0x0000000016177984 */ /* 0x000e280000000800 */
[----:B------:R-:W-:Y:S04]  /*1720*/  LDS R28, [R18+0x1c] ;  /* 0x00001c00121c7984 */ /* 0x000fe80000000800 */
[----:B------:R-:W-:Y:S01]  /*1730*/  LDS R25, [R22+0x1c] ;  /* 0x00001c0016197984 */ /* 0x000fe20000000800 */
[----:B0-----:R-:W-:-:S03]  /*1740*/  FFMA R23, R26, R23, R15 ;  /* 0x000000171a177223 */ /* 0x001fc6000000000f */
[----:B------:R-:W-:Y:S04]  /*1750*/  LDS R26, [R18+0x4] ;  /* 0x00000400121a7984 */ /* 0x000fe80000000800 */
[----:B------:R-:W0:Y:S02]  /*1760*/  LDS R15, [R22+0x4] ;  /* 0x00000400160f7984 */ /* 0x000e240000000800 */
[----:B0-----:R-:W-:Y:S02]  /*1770*/  FFMA R15, R26, R15, R23 ;  /* 0x0000000f1a0f7223 */ /* 0x001fe40000000017 */
[----:B------:R-:W-:Y:S04]  /*1780*/  LDS R26, [R18+0x8] ;  /* 0x00000800121a7984 */ /* 0x000fe80000000800 */
[----:B------:R-:W0:Y:S02]  /*1790*/  LDS R23, [R22+0x8] ;  /* 0x0000080016177984 */ /* 0x000e240000000800 */
[----:B0-----:R-:W-:-:S02]  /*17a0*/  FFMA R15, R26, R23, R15 ;  /* 0x000000171a0f7223 */ /* 0x001fc4000000000f */
        /* <DEDUP_REMOVED lines=11> */
[----:B0-----:R-:W-:-:S04]  /*1860*/  FFMA R15, R26, R23, R15 ;  /* 0x000000171a0f7223 */ /* 0x001fc8000000000f */
[----:B------:R-:W-:Y:S01]  /*1870*/  FFMA R15, R28, R25, R15 ;  /* 0x000000191c0f7223 */ /* 0x000fe2000000000f */
[----:B------:R-:W-:Y:S06]  /*1880*/  @P3 BRA `(.L_x_17) ;  /* 0xfffffffc00803947 */ /* 0x000fec000383ffff */
[----:B------:R-:W-:Y:S05]  /*1890*/  BSYNC.RECONVERGENT B1 ;  /* 0x0000000000017941 */ /* 0x000fea0003800200 */
.L_x_16:
[----:B------:R-:W-:-:S07]  /*18a0*/  MOV R16, R8 ;  /* 0x0000000800107202 */ /* 0x000fce0000000f00 */
.L_x_15:
[----:B------:R-:W-:-:S13]  /*18b0*/  ISETP.NE.AND P3, PT, R5, RZ, PT ;  /* 0x000000ff0500720c */ /* 0x000fda0003f65270 */
[----:B------:R-:W-:Y:S05]  /*18c0*/  @!P3 BRA `(.L_x_18) ;  /* 0x0000000000dcb947 */ /* 0x000fea0003800000 */
[----:B------:R-:W-:Y:S02]  /*18d0*/  ISETP.GE.U32.AND P3, PT, R20, 0x3, PT ;  /* 0x000000031400780c */ /* 0x000fe40003f66070 */
[----:B------:R-:W-:-:S11]  /*18e0*/  ISETP.NE.AND P4, PT, R7, RZ, PT ;  /* 0x000000ff0700720c */ /* 0x000fd60003f85270 */
[----:B------:R-:W-:Y:S05]  /*18f0*/  @!P3 BRA `(.L_x_19) ;  /* 0x000000000054b947 */ /* 0x000fea0003800000 */
[----:B------:R-:W0:Y:S01]  /*1900*/  S2UR UR6, SR_CgaCtaId ;  /* 0x00000000000679c3 */ /* 0x000e220000008800 */
[----:B------:R-:W1:Y:S01]  /*1910*/  LDCU UR7, c[0x0][0x39c] ;  /* 0x00007380ff0777ac */ /* 0x000e620008000800 */
[----:B------:R-:W-:Y:S01]  /*1920*/  UMOV UR5, 0x400 ;  /* 0x0000040000057882 */ /* 0x000fe20000000000 */
[--C-:B-1----:R-:W-:Y:S02]  /*1930*/  IMAD R17, R2, UR7, R16.reuse ;  /* 0x0000000702117c24 */ /* 0x102fe4000f8e0210 */
[----:B------:R-:W-:Y:S01]  /*1940*/  IMAD R23, R13, UR7, R16 ;  /* 0x000000070d177c24 */ /* 0x000fe2000f8e0210 */
[----:B------:R-:W-:Y:S01]  /*1950*/  IADD3 R16, PT, PT, R16, 0x4, RZ ;  /* 0x0000000410107810 */ /* 0x000fe20007ffe0ff */
[----:B0-----:R-:W-:-:S03]  /*1960*/  ULEA UR5, UR6, UR5, 0x18 ;  /* 0x0000000506057291 */ /* 0x001fc6000f8ec0ff */
[----:B------:R-:W-:-:S03]  /*1970*/  LEA R18, R23, R6, 0x2 ;  /* 0x0000000617127211 */ /* 0x000fc600078e10ff */
[----:B------:R-:W-:Y:S02]  /*1980*/  LEA R17, R17, UR5, 0x2 ;  /* 0x0000000511117c11 */ /* 0x000fe4000f8e10ff */
[----:B------:R-:W-:Y:S04]  /*1990*/  LDS R23, [R18] ;  /* 0x0000000012177984 */ /* 0x000fe80000000800 */
[----:B------:R-:W0:Y:S04]  /*19a0*/  LDS R22, [R17] ;  /* 0x0000000011167984 */ /* 0x000e280000000800 */
[----:B------:R-:W-:Y:S04]  /*19b0*/  LDS R26, [R17+0x8] ;  /* 0x00000800111a7984 */ /* 0x000fe80000000800 */
[----:B------:R-:W-:Y:S04]  /*19c0*/  LDS R25, [R18+0x8] ;  /* 0x0000080012197984 */ /* 0x000fe80000000800 */
[----:B------:R-:W-:Y:S04]  /*19d0*/  LDS R28, [R17+0xc] ;  /* 0x00000c00111c7984 */ /* 0x000fe80000000800 */
[----:B------:R-:W-:Y:S01]  /*19e0*/  LDS R27, [R18+0xc] ;  /* 0x00000c00121b7984 */ /* 0x000fe20000000800 */
[----:B0-----:R-:W-:-:S03]  /*19f0*/  FFMA R22, R22, R23, R15 ;  /* 0x0000001716167223 */ /* 0x001fc6000000000f */
[----:B------:R-:W-:Y:S04]  /*1a00*/  LDS R15, [R17+0x4] ;  /* 0x00000400110f7984 */ /* 0x000fe80000000800 */
[----:B------:R-:W0:Y:S02]  /*1a10*/  LDS R23, [R18+0x4] ;  /* 0x0000040012177984 */ /* 0x000e240000000800 */
[----:B0-----:R-:W-:-:S04]  /*1a20*/  FFMA R15, R15, R23, R22 ;  /* 0x000000170f0f7223 */ /* 0x001fc80000000016 */
[----:B------:R-:W-:-:S04]  /*1a30*/  FFMA R15, R26, R25, R15 ;  /* 0x000000191a0f7223 */ /* 0x000fc8000000000f */
[----:B------:R-:W-:-:S07]  /*1a40*/  FFMA R15, R28, R27, R15 ;  /* 0x0000001b1c0f7223 */ /* 0x000fce000000000f */
.L_x_19:
[----:B------:R-:W-:Y:S05]  /*1a50*/  @!P4 BRA `(.L_x_18) ;  /* 0x000000000078c947 */ /* 0x000fea0003800000 */
[----:B------:R-:W-:Y:S02]  /*1a60*/  ISETP.NE.AND P3, PT, R7, 0x1, PT ;  /* 0x000000010700780c */ /* 0x000fe40003f65270 */
        /* <DEDUP_REMOVED lines=8> */
[----:B0-----:R-:W-:Y:S02]  /*1af0*/  ULEA UR5, UR6, UR5, 0x18 ;  /* 0x0000000506057291 */ /* 0x001fe4000f8ec0ff */
[----:B------:R-:W-:-:S04]  /*1b00*/  IMAD R23, R23, 0x4, R6 ;  /* 0x0000000417177824 */ /* 0x000fc800078e0206 */
[----:B------:R-:W-:Y:S01]  /*1b10*/  LEA R17, R17, UR5, 0x2 ;  /* 0x0000000511117c11 */ /* 0x000fe2000f8e10ff */
[----:B------:R-:W-:Y:S04]  /*1b20*/  LDS R22, [R23] ;  /* 0x0000000017167984 */ /* 0x000fe80000000800 */
[----:B------:R-:W0:Y:S04]  /*1b30*/  LDS R18, [R17] ;  /* 0x0000000011127984 */ /* 0x000e280000000800 */
[----:B------:R-:W-:Y:S04]  /*1b40*/  LDS R26, [R17+0x4] ;  /* 0x00000400111a7984 */ /* 0x000fe80000000800 */
[----:B------:R-:W1:Y:S01]  /*1b50*/  LDS R25, [R23+0x4] ;  /* 0x0000040017197984 */ /* 0x000e620000000800 */
[----:B0-----:R-:W-:-:S04]  /*1b60*/  FFMA R15, R18, R22, R15 ;  /* 0x00000016120f7223 */ /* 0x001fc8000000000f */
[----:B-1----:R-:W-:-:S07]  /*1b70*/  FFMA R15, R26, R25, R15 ;  /* 0x000000191a0f7223 */ /* 0x002fce000000000f */
.L_x_20:
[----:B------:R-:W-:Y:S05]  /*1b80*/  @!P4 BRA `(.L_x_18) ;  /* 0x00000000002cc947 */ /* 0x000fea0003800000 */
[----:B------:R-:W0:Y:S01]  /*1b90*/  S2UR UR6, SR_CgaCtaId ;  /* 0x00000000000679c3 */ /* 0x000e220000008800 */
[----:B------:R-:W1:Y:S01]  /*1ba0*/  LDCU UR7, c[0x0][0x39c] ;  /* 0x00007380ff0777ac */ /* 0x000e620008000800 */
[----:B------:R-:W-:Y:S01]  /*1bb0*/  UMOV UR5, 0x400 ;  /* 0x0000040000057882 */ /* 0x000fe20000000000 */
[--C-:B-1----:R-:W-:Y:S02]  /*1bc0*/  IMAD R23, R13, UR7, R16.reuse ;  /* 0x000000070d177c24 */ /* 0x102fe4000f8e0210 */
[----:B------:R-:W-:Y:S01]  /*1bd0*/  IMAD R17, R2, UR7, R16 ;  /* 0x0000000702117c24 */ /* 0x000fe2000f8e0210 */
[----:B0-----:R-:W-:Y:S02]  /*1be0*/  ULEA UR5, UR6, UR5, 0x18 ;  /* 0x0000000506057291 */ /* 0x001fe4000f8ec0ff */
[----:B------:R-:W-:-:S04]  /*1bf0*/  LEA R23, R23, R6, 0x2 ;  /* 0x0000000617177211 */ /* 0x000fc800078e10ff */
[----:B------:R-:W-:Y:S02]  /*1c00*/  LEA R17, R17, UR5, 0x2 ;  /* 0x0000000511117c11 */ /* 0x000fe4000f8e10ff */
[----:B------:R-:W-:Y:S04]  /*1c10*/  LDS R23, [R23] ;  /* 0x0000000017177984 */ /* 0x000fe80000000800 */
[----:B------:R-:W0:Y:S02]  /*1c20*/  LDS R16, [R17] ;  /* 0x0000000011107984 */ /* 0x000e240000000800 */
[----:B0-----:R-:W-:-:S07]  /*1c30*/  FFMA R15, R16, R23, R15 ;  /* 0x00000017100f7223 */ /* 0x001fce000000000f */
.L_x_18:
[----:B------:R-:W0:Y:S01]  /*1c40*/  LDCU UR6, c[0x0][0x3a4] ;  /* 0x00007480ff0677ac */ /* 0x000e220008000800 */
[----:B------:R-:W1:Y:S01]  /*1c50*/  LDCU UR5, c[0x0][0x3a8] ;  /* 0x00007500ff0577ac */ /* 0x000e620008000800 */
[----:B0-----:R-:W-:Y:S01]  /*1c60*/  MOV R23, UR6 ;  /* 0x0000000600177c02 */ /* 0x001fe20008000f00 */
[----:B------:R-:W0:Y:S01]  /*1c70*/  LDCU UR6, c[0x0][0x398] ;  /* 0x00007300ff0677ac */ /* 0x000e220008000800 */
[----:B-1----:R-:W-:-:S03]  /*1c80*/  FMUL R16, R15, UR5 ;  /* 0x000000050f107c20 */ /* 0x002fc60008400000 */
[----:B------:R-:W-:Y:S01]  /*1c90*/  IMAD R18, R2, R23, R13 ;  /* 0x0000001702127224 */ /* 0x000fe200078e020d */
[----:B------:R-:W-:Y:S02]  /*1ca0*/  IADD3 R13, PT, PT, R13, 0x1, RZ ;  /* 0x000000010d0d7810 */ /* 0x000fe40007ffe0ff */
[----:B------:R-:W-:Y:S02]  /*1cb0*/  FMNMX R19, R16, R19, !PT ;  /* 0x0000001310137209 */ /* 0x000fe40007800000 */
[----:B------:R-:W-:Y:S01]  /*1cc0*/  LEA R15, R18, R21, 0x2 ;  /* 0x00000015120f7211 */ /* 0x000fe200078e10ff */
[----:B------:R-:W-:Y:S01]  /*1cd0*/  IMAD.IADD R18, R24, 0x1, R13 ;  /* 0x0000000118127824 */ /* 0x000fe200078e020d */
[----:B------:R-:W-:-:S03]  /*1ce0*/  ISETP.GE.AND P3, PT, R13, R23, PT ;  /* 0x000000170d00720c */ /* 0x000fc60003f66270 */
[----:B------:R1:W-:Y:S01]  /*1cf0*/  STS [R15], R16 ;  /* 0x000000100f007388 */ /* 0x0003e20000000800 */
[----:B0-----:R-:W-:-:S04]  /*1d00*/  MOV R25, UR6 ;  /* 0x0000000600197c02 */ /* 0x001fc80008000f00 */
[----:B------:R-:W-:-:S13]  /*1d10*/  ISETP.GE.AND P4, PT, R18, R25, PT ;  /* 0x000000191200720c */ /* 0x000fda0003f86270 */
[----:B-1----:R-:W-:Y:S05]  /*1d20*/  @!P3 BRA !P4, `(.L_x_21) ;  /* 0xfffffff80030b947 */ /* 0x002fea000603ffff */
.L_x_12:
[----:B-----5:R-:W-:-:S05]  /*1d30*/  FMNMX R16, R12, R19, !PT ;  /* 0x000000130c107209 */ /* 0x020fca0007800000 */
[----:B------:R-:W-:Y:S01]  /*1d40*/  FADD R12, R12, -R16 ;  /* 0x800000100c0c7221 */ /* 0x000fe20000000000 */
[----:B------:R-:W-:-:S03]  /*1d50*/  FADD R15, -R16, R19 ;  /* 0x00000013100f7221 */ /* 0x000fc60000000100 */
[----:B------:R-:W-:Y:S01]  /*1d60*/  FMUL R13, R12, 1.4426950216293334961 ;  /* 0x3fb8aa3b0c0d7820 */ /* 0x000fe20000400000 */
[----:B------:R-:W-:Y:S01]  /*1d70*/  FMUL R22, R15, 1.4426950216293334961 ;  /* 0x3fb8aa3b0f167820 */ /* 0x000fe20000400000 */
[----:B------:R-:W-:-:S03]  /*1d80*/  HFMA2 R12, -RZ, RZ, 0, 0 ;  /* 0x00000000ff0c7431 */ /* 0x000fc600000001ff */
[----:B------:R-:W-:Y:S02]  /*1d90*/  FSETP.GEU.AND P3, PT, R13, -126, PT ;  /* 0xc2fc00000d00780b */ /* 0x000fe40003f6e000 */
[----:B------:R-:W-:-:S11]  /*1da0*/  FSETP.GEU.AND P4, PT, R22, -126, PT ;  /* 0xc2fc00001600780b */ /* 0x000fd60003f8e000 */
[----:B------:R-:W-:Y:S02]  /*1db0*/  @!P3 FMUL R13, R13, 0.5 ;  /* 0x3f0000000d0db820 */ /* 0x000fe40000400000 */
[----:B------:R-:W-:Y:S02]  /*1dc0*/  @!P4 FMUL R22, R22, 0.5 ;  /* 0x3f0000001616c820 */ /* 0x000fe40000400000 */
[----:B------:R-:W0:Y:S08]  /*1dd0*/  MUFU.EX2 R15, R13 ;  /* 0x0000000d000f7308 */ /* 0x000e300000000800 */
[----:B------:R-:W1:Y:S01]  /*1de0*/  MUFU.EX2 R17, R22 ;  /* 0x0000001600117308 */ /* 0x000e620000000800 */
[----:B0-----:R-:W-:-:S04]  /*1df0*/  @!P3 FMUL R15, R15, R15 ;  /* 0x0000000f0f0fb220 */ /* 0x001fc80000400000 */
[----:B------:R-:W-:Y:S01]  /*1e00*/  FMUL R18, R14, R15 ;  /* 0x0000000f0e127220 */ /* 0x000fe20000400000 */
[----:B-1----:R-:W-:Y:S01]  /*1e10*/  @!P4 FMUL R17, R17, R17 ;  /* 0x000000111111c220 */ /* 0x002fe20000400000 */
[----:B------:R-:W-:Y:S06]  /*1e20*/  @!P1 BRA `(.L_x_22) ;  /* 0x00000000004c9947 */ /* 0x000fec0003800000 */
[----:B------:R-:W-:Y:S01]  /*1e30*/  BSSY.RECONVERGENT B1, `(.L_x_22) ;  /* 0x0000012000017945 */ /* 0x000fe20003800200 */
[----:B------:R-:W-:-:S07]  /*1e40*/  CS2R R12, SRZ ;  /* 0x00000000000c7805 */ /* 0x000fce000001ff00 */
.L_x_23:
[----:B0-----:R-:W-:Y:S01]  /*1e50*/  IMAD R14, R2, R23, R13 ;  /* 0x00000017020e7224 */ /* 0x001fe200078e020d */
[----:B------:R-:W-:-:S04]  /*1e60*/  IADD3 R13, PT, PT, R13, 0x1, RZ ;  /* 0x000000010d0d7810 */ /* 0x000fc80007ffe0ff */
[----:B------:R-:W-:Y:S02]  /*1e70*/  LEA R14, R14, R21, 0x2 ;  /* 0x000000150e0e7211 */ /* 0x000fe400078e10ff */
[----:B------:R-:W-:-:S03]  /*1e80*/  IADD3 R26, PT, PT, R24, R13, RZ ;  /* 0x0000000d181a7210 */ /* 0x000fc60007ffe0ff */
[----:B------:R-:W0:Y:S01]  /*1e90*/  LDS R22, [R14] ;  /* 0x000000000e167984 */ /* 0x000e220000000800 */
[----:B------:R-:W-:Y:S01]  /*1ea0*/  ISETP.LT.AND P4, PT, R26, R25, PT ;  /* 0x000000191a00720c */ /* 0x000fe20003f81270 */
[----:B0-----:R-:W-:-:S04]  /*1eb0*/  FADD R22, R22, -R19 ;  /* 0x8000001316167221 */ /* 0x001fc80000000000 */
[----:B------:R-:W-:-:S05]  /*1ec0*/  FMUL R22, R22, 1.4426950216293334961 ;  /* 0x3fb8aa3b16167820 */ /* 0x000fca0000400000 */
[----:B------:R-:W-:-:S13]  /*1ed0*/  FSETP.GEU.AND P3, PT, R22, -126, PT ;  /* 0xc2fc00001600780b */ /* 0x000fda0003f6e000 */
[----:B------:R-:W-:-:S04]  /*1ee0*/  @!P3 FMUL R22, R22, 0.5 ;  /* 0x3f0000001616b820 */ /* 0x000fc80000400000 */
[----:B------:R-:W0:Y:S02]  /*1ef0*/  MUFU.EX2 R15, R22 ;  /* 0x00000016000f7308 */ /* 0x000e240000000800 */
[----:B0-----:R-:W-:Y:S01]  /*1f00*/  @!P3 FMUL R15, R15, R15 ;  /* 0x0000000f0f0fb220 */ /* 0x001fe20000400000 */
[----:B------:R-:W-:-:S03]  /*1f10*/  ISETP.GE.AND P3, PT, R13, R23, PT ;  /* 0x000000170d00720c */ /* 0x000fc60003f66270 */
[----:B------:R-:W-:Y:S01]  /*1f20*/  FADD R12, R15, R12 ;  /* 0x0000000c0f0c7221 */ /* 0x000fe20000000000 */
[----:B------:R0:W-:Y:S09]  /*1f30*/  STS [R14], R15 ;  /* 0x0000000f0e007388 */ /* 0x0001f20000000800 */
[----:B------:R-:W-:Y:S05]  /*1f40*/  @!P3 BRA P4, `(.L_x_23) ;  /* 0xfffffffc00c0b947 */ /* 0x000fea000203ffff */
[----:B------:R-:W-:Y:S05]  /*1f50*/  BSYNC.RECONVERGENT B1 ;  /* 0x0000000000017941 */ /* 0x000fea0003800200 */
.L_x_22:
[----:B------:R-:W-:Y:S01]  /*1f60*/  FFMA R19, R17, R12, R18 ;  /* 0x0000000c11137223 */ /* 0x000fe20000000012 */
[----:B------:R-:W-:Y:S06]  /*1f70*/  @!P2 BRA `(.L_x_24) ;  /* 0x0000000c0068a947 */ /* 0x000fec0003800000 */
[----:B------:R-:W-:Y:S01]  /*1f80*/  IADD3 R12, PT, PT, R19, 0x1800000, RZ ;  /* 0x01800000130c7810 */ /* 0x000fe20007ffe0ff */
[----:B------:R-:W-:Y:S03]  /*1f90*/  BSSY.RECONVERGENT B1, `(.L_x_25) ;  /* 0x000000b000017945 */ /* 0x000fe60003800200 */
[----:B------:R-:W-:-:S04]  /*1fa0*/  LOP3.LUT R12, R12, 0x7f800000, RZ, 0xc0, !PT ;  /* 0x7f8000000c0c7812 */ /* 0x000fc800078ec0ff */
[----:B------:R-:W-:-:S13]  /*1fb0*/  ISETP.GT.U32.AND P2, PT, R12, 0x1ffffff, PT ;  /* 0x01ffffff0c00780c */ /* 0x000fda0003f44070 */
[----:B------:R-:W-:Y:S05]  /*1fc0*/  @P2 BRA `(.L_x_26) ;  /* 0x00000000000c2947 */ /* 0x000fea0003800000 */
[----:B0-----:R-:W-:-:S07]  /*1fd0*/  MOV R14, 0x1ff0 ;  /* 0x00001ff0000e7802 */ /* 0x001fce0000000f00 */
[----:B------:R-:W-:Y:S05]  /*1fe0*/  CALL.REL.NOINC `($__internal_0_$__cuda_sm20_rcp_rn_f32_slowpath) ;  /* 0x0000000c007c7944 */ /* 0x000fea0003c00000 */
[----:B------:R-:W-:Y:S05]  /*1ff0*/  BRA `(.L_x_27) ;  /* 0x0000000000107947 */ /* 0x000fea0003800000 */
.L_x_26:
[----:B------:R-:W1:Y:S02]  /*2000*/  MUFU.RCP R22, R19 ;  /* 0x0000001300167308 */ /* 0x000e640000001000 */
[----:B-1----:R-:W-:-:S04]  /*2010*/  FFMA R12, R19, R22, -1 ;  /* 0xbf800000130c7423 */ /* 0x002fc80000000016 */
[----:B------:R-:W-:-:S04]  /*2020*/  FADD.FTZ R13, -R12, -RZ ;  /* 0x800000ff0c0d7221 */ /* 0x000fc80000010100 */
[----:B------:R-:W-:-:S07]  /*2030*/  FFMA R22, R22, R13, R22 ;  /* 0x0000000d16167223 */ /* 0x000fce0000000016 */
.L_x_27:
[----:B------:R-:W-:Y:S05]  /*2040*/  BSYNC.RECONVERGENT B1 ;  /* 0x0000000000017941 */ /* 0x000fea0003800200 */
.L_x_25:
[----:B------:R-:W-:Y:S05]  /*2050*/  @!P1 BRA `(.L_x_28) ;  /* 0x0000000000789947 */ /* 0x000fea0003800000 */
[----:B------:R-:W-:-:S05]  /*2060*/  UMOV UR5, URZ ;  /* 0x000000ff00057c82 */ /* 0x000fca0008000000 */
.L_x_30:
[----:B------:R-:W1:Y:S01]  /*2070*/  LDC.64 R12, c[0x0][0x398] ;  /* 0x0000e600ff0c7b82 */ /* 0x000e620000000a00 */
[----:B------:R-:W-:Y:S02]  /*2080*/  HFMA2 R26, -RZ, RZ, 0, 0 ;  /* 0x00000000ff1a7431 */ /* 0x000fe400000001ff */
[----:B0-----:R-:W-:Y:S01]  /*2090*/  IMAD.MOV.U32 R15, RZ, RZ, RZ ;  /* 0x000000ffff0f7224 */ /* 0x001fe200078e00ff */
[----:B------:R-:W0:Y:S01]  /*20a0*/  LDCU UR6, c[0x0][0x3a4] ;  /* 0x00007480ff0677ac */ /* 0x000e220008000800 */
[----:B------:R-:W-:-:S05]  /*20b0*/  NOP ;  /* 0x0000000000007918 */ /* 0x000fca0000000000 */
.L_x_29:
[C---:B-1----:R-:W-:Y:S02]  /*20c0*/  IMAD R28, R15.reuse, R13, UR5 ;  /* 0x000000050f1c7e24 */ /* 0x042fe4000f8e020d */
[----:B0-----:R-:W-:Y:S01]  /*20d0*/  IMAD R14, R2, UR6, R15 ;  /* 0x00000006020e7c24 */ /* 0x001fe2000f8e020f */
[----:B------:R-:W-:Y:S02]  /*20e0*/  IADD3 R15, PT, PT, R15, 0x1, RZ ;  /* 0x000000010f0f7810 */ /* 0x000fe40007ffe0ff */
[----:B------:R-:W-:Y:S02]  /*20f0*/  LEA R28, R28, R9, 0x2 ;  /* 0x000000091c1c7211 */ /* 0x000fe400078e10ff */
[----:B------:R-:W-:Y:S02]  /*2100*/  LEA R14, R14, R21, 0x2 ;  /* 0x000000150e0e7211 */ /* 0x000fe400078e10ff */
[----:B------:R-:W-:Y:S02]  /*2110*/  IADD3 R25, PT, PT, R24, R15, RZ ;  /* 0x0000000f18197210 */ /* 0x000fe40007ffe0ff */
[----:B------:R-:W-:Y:S01]  /*2120*/  LDS R28, [R28] ;  /* 0x000000001c1c7984 */ /* 0x000fe20000000800 */
[----:B------:R-:W-:-:S02]  /*2130*/  ISETP.GE.AND P1, PT, R15, UR6, PT ;  /* 0x000000060f007c0c */ /* 0x000fc4000bf26270 */
[----:B------:R-:W-:Y:S01]  /*2140*/  ISETP.LT.AND P2, PT, R25, R12, PT ;  /* 0x0000000c1900720c */ /* 0x000fe20003f41270 */
[----:B------:R-:W0:Y:S02]  /*2150*/  LDS R23, [R14] ;  /* 0x000000000e177984 */ /* 0x000e240000000800 */
[----:B0-----:R-:W-:-:S10]  /*2160*/  FFMA R26, R23, R28, R26 ;  /* 0x0000001c171a7223 */ /* 0x001fd4000000001a */
[----:B------:R-:W-:Y:S05]  /*2170*/  @!P1 BRA P2, `(.L_x_29) ;  /* 0xfffffffc00d09947 */ /* 0x000fea000103ffff */
[----:B------:R-:W0:Y:S01]  /*2180*/  LDC.64 R14, c[0x0][0x3c0] ;  /* 0x0000f000ff0e7b82 */ /* 0x000e220000000a00 */
[----:B------:R-:W-:-:S04]  /*2190*/  IMAD R23, R4, R13, UR5 ;  /* 0x0000000504177e24 */ /* 0x000fc8000f8e020d */
[----:B0-----:R-:W-:-:S05]  /*21a0*/  IMAD.WIDE R14, R23, 0x4, R14 ;  /* 0x00000004170e7825 */ /* 0x001fca00078e020e */
[----:B------:R-:W2:Y:S01]  /*21b0*/  LDG.E R23, desc[UR8][R14.64] ;  /* 0x000000080e177981 */ /* 0x000ea2000c1e1900 */
[----:B------:R-:W-:-:S06]  /*21c0*/  UIADD3 UR5, UPT, UPT, UR5, 0x1, URZ ;  /* 0x0000000105057890 */ /* 0x000fcc000fffe0ff */
[----:B------:R-:W-:Y:S01]  /*21d0*/  ISETP.NE.AND P1, PT, R13, UR5, PT ;  /* 0x000000050d007c0c */ /* 0x000fe2000bf25270 */
[----:B--2---:R-:W-:-:S04]  /*21e0*/  FMUL R12, R18, R23 ;  /* 0x00000017120c7220 */ /* 0x004fc80000400000 */
[----:B------:R-:W-:-:S04]  /*21f0*/  FFMA R23, R17, R26, R12 ;  /* 0x0000001a11177223 */ /* 0x000fc8000000000c */
[----:B------:R-:W-:-:S05]  /*2200*/  FMUL R23, R23, R22 ;  /* 0x0000001617177220 */ /* 0x000fca0000400000 */
[----:B------:R0:W-:Y:S01]  /*2210*/  STG.E desc[UR8][R14.64], R23 ;  /* 0x000000170e007986 */ /* 0x0001e2000c101908 */
[----:B------:R-:W-:Y:S05]  /*2220*/  @!P1 BRA `(.L_x_24) ;  /* 0x0000000800bc9947 */ /* 0x000fea0003800000 */
[----:B------:R-:W-:Y:S05]  /*2230*/  BRA `(.L_x_30) ;  /* 0xfffffffc008c7947 */ /* 0x000fea000383ffff */
.L_x_28:
[----:B------:R-:W-:Y:S02]  /*2240*/  ISETP.GE.U32.AND P1, PT, R3, 0xf, PT ;  /* 0x0000000f0300780c */ /* 0x000fe40003f26070 */
[----:B0-----:R-:W-:-:S11]  /*2250*/  MOV R15, RZ ;  /* 0x000000ff000f7202 */ /* 0x001fd60000000f00 */
[----:B------:R-:W-:Y:S05]  /*2260*/  @!P1 BRA `(.L_x_31) ;  /* 0x0000000400289947 */ /* 0x000fea0003800000 */
[----:B------:R-:W-:Y:S01]  /*2270*/  FMUL R15, RZ, R17 ;  /* 0x00000011ff0f7220 */ /* 0x000fe20000400000 */
[----:B------:R-:W-:-:S06]  /*2280*/  UMOV UR5, URZ ;  /* 0x000000ff00057c82 */ /* 0x000fcc0008000000 */
.L_x_32:
[----:B0-----:R-:W0:Y:S08]  /*2290*/  LDC R23, c[0x0][0x39c] ;  /* 0x0000e700ff177b82 */ /* 0x001e300000000800 */
[----:B------:R-:W1:Y:S01]  /*22a0*/  LDC.64 R12, c[0x0][0x3c0] ;  /* 0x0000f000ff0c7b82 */ /* 0x000e620000000a00 */
[----:B0-----:R-:W-:-:S04]  /*22b0*/  IMAD R23, R4, R23, UR5 ;  /* 0x0000000504177e24 */ /* 0x001fc8000f8e0217 */
[----:B-1----:R-:W-:-:S05]  /*22c0*/  IMAD.WIDE R12, R23, 0x4, R12 ;  /* 0x00000004170c7825 */ /* 0x002fca00078e020c */
[----:B------:R-:W2:Y:S04]  /*22d0*/  LDG.E R23, desc[UR8][R12.64] ;  /* 0x000000080c177981 */ /* 0x000ea8000c1e1900 */
[----:B------:R-:W3:Y:S04]  /*22e0*/  LDG.E R27, desc[UR8][R12.64+0x4] ;  /* 0x000004080c1b7981 */ /* 0x000ee8000c1e1900 */
[----:B------:R-:W4:Y:S04]  /*22f0*/  LDG.E R26, desc[UR8][R12.64+0x14] ;  /* 0x000014080c1a7981 */ /* 0x000f28000c1e1900 */
[----:B------:R-:W5:Y:S04]  /*2300*/  LDG.E R14, desc[UR8][R12.64+0x8] ;  /* 0x000008080c0e7981 */ /* 0x000f68000c1e1900 */
[----:B------:R-:W5:Y:S01]  /*2310*/  LDG.E R24, desc[UR8][R12.64+0x10] ;  /* 0x000010080c187981 */ /* 0x000f62000c1e1900 */
[C-C-:B--2---:R-:W-:Y:S01]  /*2320*/  FFMA R23, R18.reuse, R23, R15.reuse ;  /* 0x0000001712177223 */ /* 0x144fe2000000000f */
[----:B---3--:R-:W-:-:S03]  /*2330*/  FFMA R27, R18, R27, R15 ;  /* 0x0000001b121b7223 */ /* 0x008fc6000000000f */
[-C--:B------:R-:W-:Y:S02]  /*2340*/  FMUL R25, R23, R22.reuse ;  /* 0x0000001617197220 */ /* 0x080fe40000400000 */
[----:B------:R-:W2:Y:S01]  /*2350*/  LDG.E R23, desc[UR8][R12.64+0xc] ;  /* 0x00000c080c177981 */ /* 0x000ea2000c1e1900 */
[----:B------:R-:W-:Y:S01]  /*2360*/  FMUL R27, R27, R22 ;  /* 0x000000161b1b7220 */ /* 0x000fe20000400000 */
[C-C-:B----4-:R-:W-:Y:S02]  /*2370*/  FFMA R26, R18.reuse, R26, R15.reuse ;  /* 0x0000001a121a7223 */ /* 0x150fe4000000000f */
[----:B------:R-:W-:Y:S01]  /*2380*/  STG.E desc[UR8][R12.64], R25 ;  /* 0x000000190c007986 */ /* 0x000fe2000c101908 */
[----:B-----5:R-:W-:-:S03]  /*2390*/  FFMA R29, R18, R14, R15 ;  /* 0x0000000e121d7223 */ /* 0x020fc6000000000f */
[----:B------:R0:W-:Y:S04]  /*23a0*/  STG.E desc[UR8][R12.64+0x4], R27 ;  /* 0x0000041b0c007986 */ /* 0x0001e8000c101908 */
[----:B------:R-:W3:Y:S01]  /*23b0*/  LDG.E R14, desc[UR8][R12.64+0x1c] ;  /* 0x00001c080c0e7981 */ /* 0x000ee2000c1e1900 */
[----:B0-----:R-:W-:-:S03]  /*23c0*/  FMUL R27, R26, R22 ;  /* 0x000000161a1b7220 */ /* 0x001fc60000400000 */
[----:B------:R-:W4:Y:S01]  /*23d0*/  LDG.E R26, desc[UR8][R12.64+0x28] ;  /* 0x000028080c1a7981 */ /* 0x000f22000c1e1900 */
[----:B------:R-:W-:-:S03]  /*23e0*/  FFMA R25, R18, R24, R15 ;  /* 0x0000001812197223 */ /* 0x000fc6000000000f */
[----:B------:R-:W5:Y:S01]  /*23f0*/  LDG.E R24, desc[UR8][R12.64+0x24] ;  /* 0x000024080c187981 */ /* 0x000f62000c1e1900 */
[-C--:B------:R-:W-:Y:S01]  /*2400*/  FMUL R29, R29, R22.reuse ;  /* 0x000000161d1d7220 */ /* 0x080fe20000400000 */
[----:B------:R-:W-:-:S04]  /*2410*/  FMUL R25, R25, R22 ;  /* 0x0000001619197220 */ /* 0x000fc80000400000 */
[----:B------:R-:W-:Y:S04]  /*2420*/  STG.E desc[UR8][R12.64+0x8], R29 ;  /* 0x0000081d0c007986 */ /* 0x000fe8000c101908 */
[----:B------:R0:W-:Y:S04]  /*2430*/  STG.E desc[UR8][R12.64+0x10], R25 ;  /* 0x000010190c007986 */ /* 0x0001e8000c101908 */
[----:B------:R-:W-:Y:S04]  /*2440*/  STG.E desc[UR8][R12.64+0x14], R27 ;  /* 0x0000141b0c007986 */ /* 0x000fe8000c101908 */
[----:B0-----:R-:W5:Y:S01]  /*2450*/  LDG.E R25, desc[UR8][R12.64+0x20] ;  /* 0x000020080c197981 */ /* 0x001f62000c1e1900 */
[----:B--2---:R-:W-:-:S03]  /*2460*/  FFMA R28, R18, R23, R15 ;  /* 0x00000017121c7223 */ /* 0x004fc6000000000f */
[----:B------:R-:W2:Y:S01]  /*2470*/  LDG.E R23, desc[UR8][R12.64+0x18] ;  /* 0x000018080c177981 */ /* 0x000ea2000c1e1900 */
[----:B------:R-:W-:-:S05]  /*2480*/  FMUL R28, R28, R22 ;  /* 0x000000161c1c7220 */ /* 0x000fca0000400000 */
[----:B------:R0:W-:Y:S01]  /*2490*/  STG.E desc[UR8][R12.64+0xc], R28 ;  /* 0x00000c1c0c007986 */ /* 0x0001e2000c101908 */
[----:B---3--:R-:W-:-:S03]  /*24a0*/  FFMA R29, R18, R14, R15 ;  /* 0x0000000e121d7223 */ /* 0x008fc6000000000f */
[----:B------:R-:W3:Y:S01]  /*24b0*/  LDG.E R14, desc[UR8][R12.64+0x2c] ;  /* 0x00002c080c0e7981 */ /* 0x000ee2000c1e1900 */
[----:B------:R-:W-:Y:S01]  /*24c0*/  FMUL R29, R29, R22 ;  /* 0x000000161d1d7220 */ /* 0x000fe20000400000 */
[----:B----4-:R-:W-:-:S04]  /*24d0*/  FFMA R26, R18, R26, R15 ;  /* 0x0000001a121a7223 */ /* 0x010fc8000000000f */
[----:B0-----:R-:W-:Y:S01]  /*24e0*/  FMUL R28, R26, R22 ;  /* 0x000000161a1c7220 */ /* 0x001fe20000400000 */
[----:B------:R0:W-:Y:S01]  /*24f0*/  STG.E desc[UR8][R12.64+0x1c], R29 ;  /* 0x00001c1d0c007986 */ /* 0x0001e2000c101908 */
[----:B-----5:R-:W-:-:S03]  /*2500*/  FFMA R27, R18, R24, R15 ;  /* 0x00000018121b7223 */ /* 0x020fc6000000000f */
[----:B------:R1:W-:Y:S04]  /*2510*/  STG.E desc[UR8][R12.64+0x28], R28 ;  /* 0x0000281c0c007986 */ /* 0x0003e8000c101908 */
[----:B------:R-:W4:Y:S04]  /*2520*/  LDG.E R26, desc[UR8][R12.64+0x38] ;  /* 0x000038080c1a7981 */ /* 0x000f28000c1e1900 */
[----:B0-----:R-:W5:Y:S04]  /*2530*/  LDG.E R29, desc[UR8][R12.64+0x30] ;  /* 0x000030080c1d7981 */ /* 0x001f68000c1e1900 */
[----:B-1----:R-:W5:Y:S04]  /*2540*/  LDG.E R28, desc[UR8][R12.64+0x34] ;  /* 0x000034080c1c7981 */ /* 0x002f68000c1e1900 */
[----:B------:R-:W5:Y:S01]  /*2550*/  LDG.E R24, desc[UR8][R12.64+0x3c] ;  /* 0x00003c080c187981 */ /* 0x000f62000c1e1900 */
[----:B------:R-:W-:Y:S01]  /*2560*/  FFMA R25, R18, R25, R15 ;  /* 0x0000001912197223 */ /* 0x000fe2000000000f */
[----:B------:R-:W-:-:S03]  /*2570*/  FMUL R27, R27, R22 ;  /* 0x000000161b1b7220 */ /* 0x000fc60000400000 */
[----:B------:R-:W-:Y:S02]  /*2580*/  FMUL R25, R25, R22 ;  /* 0x0000001619197220 */ /* 0x000fe40000400000 */
[----:B------:R-:W-:Y:S04]  /*2590*/  STG.E desc[UR8][R12.64+0x24], R27 ;  /* 0x0000241b0c007986 */ /* 0x000fe8000c101908 */
[----:B------:R-:W-:Y:S01]  /*25a0*/  STG.E desc[UR8][R12.64+0x20], R25 ;  /* 0x000020190c007986 */ /* 0x000fe2000c101908 */
[----:B------:R-:W-:-:S06]  /*25b0*/  UIADD3 UR5, UPT, UPT, UR5, 0x10, URZ ;  /* 0x0000001005057890 */ /* 0x000fcc000fffe0ff */
[----:B------:R-:W-:Y:S01]  /*25c0*/  ISETP.NE.AND P1, PT, R11, UR5, PT ;  /* 0x000000050b007c0c */ /* 0x000fe2000bf25270 */
[----:B--2---:R-:W-:-:S04]  /*25d0*/  FFMA R23, R18, R23, R15 ;  /* 0x0000001712177223 */ /* 0x004fc8000000000f */
[----:B------:R-:W-:-:S05]  /*25e0*/  FMUL R23, R23, R22 ;  /* 0x0000001617177220 */ /* 0x000fca0000400000 */
[----:B------:R3:W-:Y:S02]  /*25f0*/  STG.E desc[UR8][R12.64+0x18], R23 ;  /* 0x000018170c007986 */ /* 0x0007e4000c101908 */
[----:B---3--:R-:W-:-:S04]  /*2600*/  FFMA R23, R18, R14, R15 ;  /* 0x0000000e12177223 */ /* 0x008fc8000000000f */
[----:B------:R-:W-:Y:S01]  /*2610*/  FMUL R23, R23, R22 ;  /* 0x0000001617177220 */ /* 0x000fe20000400000 */
[C-C-:B----4-:R-:W-:Y:S01]  /*2620*/  FFMA R27, R18.reuse, R26, R15.reuse ;  /* 0x0000001a121b7223 */ /* 0x150fe2000000000f */
[C-C-:B-----5:R-:W-:Y:S01]  /*2630*/  FFMA R29, R18.reuse, R29, R15.reuse ;  /* 0x0000001d121d7223 */ /* 0x160fe2000000000f */
[C-C-:B------:R-:W-:Y:S01]  /*2640*/  FFMA R25, R18.reuse, R28, R15.reuse ;  /* 0x0000001c12197223 */ /* 0x140fe2000000000f */
[----:B------:R-:W-:Y:S02]  /*2650*/  FFMA R24, R18, R24, R15 ;  /* 0x0000001812187223 */ /* 0x000fe4000000000f */
[-C--:B------:R-:W-:Y:S01]  /*2660*/  FMUL R29, R29, R22.reuse ;  /* 0x000000161d1d7220 */ /* 0x080fe20000400000 */
[-C--:B------:R-:W-:Y:S01]  /*2670*/  FMUL R25, R25, R22.reuse ;  /* 0x0000001619197220 */ /* 0x080fe20000400000 */
[-C--:B------:R-:W-:Y:S01]  /*2680*/  FMUL R27, R27, R22.reuse ;  /* 0x000000161b1b7220 */ /* 0x080fe20000400000 */
[----:B------:R-:W-:Y:S01]  /*2690*/  FMUL R24, R24, R22 ;  /* 0x0000001618187220 */ /* 0x000fe20000400000 */
[----:B------:R0:W-:Y:S04]  /*26a0*/  STG.E desc[UR8][R12.64+0x2c], R23 ;  /* 0x00002c170c007986 */ /* 0x0001e8000c101908 */
[----:B------:R0:W-:Y:S04]  /*26b0*/  STG.E desc[UR8][R12.64+0x30], R29 ;  /* 0x0000301d0c007986 */ /* 0x0001e8000c101908 */
[----:B------:R0:W-:Y:S04]  /*26c0*/  STG.E desc[UR8][R12.64+0x34], R25 ;  /* 0x000034190c007986 */ /* 0x0001e8000c101908 */
[----:B------:R0:W-:Y:S04]  /*26d0*/  STG.E desc[UR8][R12.64+0x38], R27 ;  /* 0x0000381b0c007986 */ /* 0x0001e8000c101908 */
[----:B------:R0:W-:Y:S01]  /*26e0*/  STG.E desc[UR8][R12.64+0x3c], R24 ;  /* 0x00003c180c007986 */ /* 0x0001e2000c101908 */
[----:B------:R-:W-:Y:S05]  /*26f0*/  @P1 BRA `(.L_x_32) ;  /* 0xfffffff800e41947 */ /* 0x000fea000383ffff */
[----:B------:R-:W-:-:S07]  /*2700*/  MOV R15, R11 ;  /* 0x0000000b000f7202 */ /* 0x000fce0000000f00 */
.L_x_31:
[----:B------:R-:W1:Y:S02]  /*2710*/  LDCU UR5, c[0x0][0x39c] ;  /* 0x00007380ff0577ac */ /* 0x000e640008000800 */
[----:B-1----:R-:W-:-:S04]  /*2720*/  ULOP3.LUT UR5, UR5, 0xf, URZ, 0xc0, !UPT ;  /* 0x0000000f05057892 */ /* 0x002fc8000f8ec0ff */
[----:B------:R-:W-:-:S09]  /*2730*/  UISETP.NE.AND UP0, UPT, UR5, URZ, UPT ;  /* 0x000000ff0500728c */ /* 0x000fd2000bf05270 */
[----:B------:R-:W-:Y:S05]  /*2740*/  BRA.U !UP0, `(.L_x_24) ;  /* 0x0000000508747547 */ /* 0x000fea000b800000 */
[----:B------:R-:W-:Y:S01]  /*2750*/  UIADD3 UR5, UPT, UPT, UR5, -0x1, URZ ;  /* 0xffffffff05057890 */ /* 0x000fe2000fffe0ff */
[----:B------:R-:W-:-:S03]  /*2760*/  ISETP.NE.AND P1, PT, R5, RZ, PT ;  /* 0x000000ff0500720c */ /* 0x000fc60003f25270 */
[----:B------:R-:W-:-:S09]  /*2770*/  UISETP.GE.U32.AND UP0, UPT, UR5, 0x7, UPT ;  /* 0x000000070500788c */ /* 0x000fd2000bf06070 */
[----:B------:R-:W-:Y:S05]  /*2780*/  BRA.U !UP0, `(.L_x_33) ;  /* 0x0000000108987547 */ /* 0x000fea000b800000 */
[----:B0-----:R-:W0:Y:S01]  /*2790*/  LDC.64 R12, c[0x0][0x3c0] ;  /* 0x0000f000ff0c7b82 */ /* 0x001e220000000a00 */
[----:B------:R-:W1:Y:S02]  /*27a0*/  LDCU UR5, c[0x0][0x39c] ;  /* 0x00007380ff0577ac */ /* 0x000e640008000800 */
[----:B-1----:R-:W-:-:S04]  /*27b0*/  IMAD R23, R4, UR5, R15 ;  /* 0x0000000504177c24 */ /* 0x002fc8000f8e020f */
[----:B0-----:R-:W-:-:S05]  /*27c0*/  IMAD.WIDE R12, R23, 0x4, R12 ;  /* 0x00000004170c7825 */ /* 0x001fca00078e020c */
[----:B------:R-:W2:Y:S04]  /*27d0*/  LDG.E R14, desc[UR8][R12.64+0xc] ;  /* 0x00000c080c0e7981 */ /* 0x000ea8000c1e1900 */
[----:B------:R-:W3:Y:S04]  /*27e0*/  LDG.E R24, desc[UR8][R12.64] ;  /* 0x000000080c187981 */ /* 0x000ee8000c1e1900 */
[----:B------:R-:W4:Y:S04]  /*27f0*/  LDG.E R26, desc[UR8][R12.64+0x4] ;  /* 0x000004080c1a7981 */ /* 0x000f28000c1e1900 */
[----:B------:R-:W5:Y:S01]  /*2800*/  LDG.E R28, desc[UR8][R12.64+0x8] ;  /* 0x000008080c1c7981 */ /* 0x000f62000c1e1900 */
[----:B------:R-:W-:-:S04]  /*2810*/  FMUL R23, RZ, R17 ;  /* 0x00000011ff177220 */ /* 0x000fc80000400000 */
[----:B--2---:R-:W-:-:S04]  /*2820*/  FFMA R14, R18, R14, R23 ;  /* 0x0000000e120e7223 */ /* 0x004fc80000000017 */
[----:B------:R-:W-:Y:S01]  /*2830*/  FMUL R14, R14, R22 ;  /* 0x000000160e0e7220 */ /* 0x000fe20000400000 */
[C-C-:B---3--:R-:W-:Y:S02]  /*2840*/  FFMA R25, R18.reuse, R24, R23.reuse ;  /* 0x0000001812197223 */ /* 0x148fe40000000017 */
[----:B------:R-:W2:Y:S01]  /*2850*/  LDG.E R24, desc[UR8][R12.64+0x10] ;  /* 0x000010080c187981 */ /* 0x000ea2000c1e1900 */
[----:B----4-:R-:W-:-:S03]  /*2860*/  FFMA R27, R18, R26, R23 ;  /* 0x0000001a121b7223 */ /* 0x010fc60000000017 */
[----:B------:R0:W-:Y:S01]  /*2870*/  STG.E desc[UR8][R12.64+0xc], R14 ;  /* 0x00000c0e0c007986 */ /* 0x0001e2000c101908 */
[----:B-----5:R-:W-:-:S03]  /*2880*/  FFMA R29, R18, R28, R23 ;  /* 0x0000001c121d7223 */ /* 0x020fc60000000017 */
[----:B------:R-:W3:Y:S04]  /*2890*/  LDG.E R26, desc[UR8][R12.64+0x14] ;  /* 0x000014080c1a7981 */ /* 0x000ee8000c1e1900 */
[----:B------:R-:W4:Y:S04]  /*28a0*/  LDG.E R28, desc[UR8][R12.64+0x18] ;  /* 0x000018080c1c7981 */ /* 0x000f28000c1e1900 */
[----:B0-----:R-:W5:Y:S01]  /*28b0*/  LDG.E R14, desc[UR8][R12.64+0x1c] ;  /* 0x00001c080c0e7981 */ /* 0x001f62000c1e1900 */
[-C--:B------:R-:W-:Y:S01]  /*28c0*/  FMUL R25, R25, R22.reuse ;  /* 0x0000001619197220 */ /* 0x080fe20000400000 */
[-C--:B------:R-:W-:Y:S01]  /*28d0*/  FMUL R27, R27, R22.reuse ;  /* 0x000000161b1b7220 */ /* 0x080fe20000400000 */
[----:B------:R-:W-:-:S03]  /*28e0*/  FMUL R29, R29, R22 ;  /* 0x000000161d1d7220 */ /* 0x000fc60000400000 */
[----:B------:R2:W-:Y:S04]  /*28f0*/  STG.E desc[UR8][R12.64], R25 ;  /* 0x000000190c007986 */ /* 0x0005e8000c101908 */
[----:B------:R0:W-:Y:S04]  /*2900*/  STG.E desc[UR8][R12.64+0x4], R27 ;  /* 0x0000041b0c007986 */ /* 0x0001e8000c101908 */
[----:B------:R1:W-:Y:S01]  /*2910*/  STG.E desc[UR8][R12.64+0x8], R29 ;  /* 0x0000081d0c007986 */ /* 0x0003e2000c101908 */
[----:B------:R-:W-:Y:S02]  /*2920*/  VIADD R15, R15, 0x8 ;  /* 0x000000080f0f7836 */ /* 0x000fe40000000000 */
[----:B--2---:R-:W-:-:S04]  /*2930*/  FFMA R25, R18, R24, R23 ;  /* 0x0000001812197223 */ /* 0x004fc80000000017 */
[----:B------:R-:W-:Y:S01]  /*2940*/  FMUL R25, R25, R22 ;  /* 0x0000001619197220 */ /* 0x000fe20000400000 */
[C-C-:B---3--:R-:W-:Y:S01]  /*2950*/  FFMA R26, R18.reuse, R26, R23.reuse ;  /* 0x0000001a121a7223 */ /* 0x148fe20000000017 */
[C-C-:B----4-:R-:W-:Y:S01]  /*2960*/  FFMA R28, R18.reuse, R28, R23.reuse ;  /* 0x0000001c121c7223 */ /* 0x150fe20000000017 */
[----:B-----5:R-:W-:Y:S02]  /*2970*/  FFMA R24, R18, R14, R23 ;  /* 0x0000000e12187223 */ /* 0x020fe40000000017 */
[-C--:B------:R-:W-:Y:S01]  /*2980*/  FMUL R23, R26, R22.reuse ;  /* 0x000000161a177220 */ /* 0x080fe20000400000 */
[-C--:B0-----:R-:W-:Y:S01]  /*2990*/  FMUL R27, R28, R22.reuse ;  /* 0x000000161c1b7220 */ /* 0x081fe20000400000 */
[----:B-1----:R-:W-:Y:S01]  /*29a0*/  FMUL R29, R24, R22 ;  /* 0x00000016181d7220 */ /* 0x002fe20000400000 */
[----:B------:R1:W-:Y:S04]  /*29b0*/  STG.E desc[UR8][R12.64+0x10], R25 ;  /* 0x000010190c007986 */ /* 0x0003e8000c101908 */
[----:B------:R1:W-:Y:S04]  /*29c0*/  STG.E desc[UR8][R12.64+0x14], R23 ;  /* 0x000014170c007986 */ /* 0x0003e8000c101908 */
[----:B------:R1:W-:Y:S04]  /*29d0*/  STG.E desc[UR8][R12.64+0x18], R27 ;  /* 0x0000181b0c007986 */ /* 0x0003e8000c101908 */
[----:B------:R1:W-:Y:S02]  /*29e0*/  STG.E desc[UR8][R12.64+0x1c], R29 ;  /* 0x00001c1d0c007986 */ /* 0x0003e4000c101908 */
.L_x_33:
[----:B------:R-:W-:Y:S05]  /*29f0*/  @!P1 BRA `(.L_x_24) ;  /* 0x0000000000c89947 */ /* 0x000fea0003800000 */
[----:B------:R-:W-:Y:S02]  /*2a00*/  ISETP.GE.U32.AND P1, PT, R20, 0x3, PT ;  /* 0x000000031400780c */ /* 0x000fe40003f26070 */
[----:B------:R-:W-:-:S11]  /*2a10*/  ISETP.NE.AND P2, PT, R7, RZ, PT ;  /* 0x000000ff0700720c */ /* 0x000fd60003f45270 */
[----:B------:R-:W-:Y:S05]  /*2a20*/  @!P1 BRA `(.L_x_34) ;  /* 0x0000000000649947 */ /* 0x000fea0003800000 */
[----:B01----:R-:W0:Y:S01]  /*2a30*/  LDC.64 R12, c[0x0][0x3c0] ;  /* 0x0000f000ff0c7b82 */ /* 0x003e220000000a00 */
[----:B------:R-:W1:Y:S02]  /*2a40*/  LDCU UR5, c[0x0][0x39c] ;  /* 0x00007380ff0577ac */ /* 0x000e640008000800 */
[----:B-1----:R-:W-:-:S04]  /*2a50*/  IMAD R23, R4, UR5, R15 ;  /* 0x0000000504177c24 */ /* 0x002fc8000f8e020f */
[----:B0-----:R-:W-:-:S05]  /*2a60*/  IMAD.WIDE R12, R23, 0x4, R12 ;  /* 0x00000004170c7825 */ /* 0x001fca00078e020c */
[----:B------:R-:W2:Y:S04]  /*2a70*/  LDG.E R23, desc[UR8][R12.64] ;  /* 0x000000080c177981 */ /* 0x000ea8000c1e1900 */
[----:B------:R-:W3:Y:S04]  /*2a80*/  LDG.E R25, desc[UR8][R12.64+0x4] ;  /* 0x000004080c197981 */ /* 0x000ee8000c1e1900 */
[----:B------:R-:W4:Y:S04]  /*2a90*/  LDG.E R27, desc[UR8][R12.64+0x8] ;  /* 0x000008080c1b7981 */ /* 0x000f28000c1e1900 */
[----:B------:R-:W5:Y:S01]  /*2aa0*/  LDG.E R29, desc[UR8][R12.64+0xc] ;  /* 0x00000c080c1d7981 */ /* 0x000f62000c1e1900 */
[----:B------:R-:W-:Y:S01]  /*2ab0*/  IADD3 R15, PT, PT, R15, 0x4, RZ ;  /* 0x000000040f0f7810 */ /* 0x000fe20007ffe0ff */
[C---:B--2---:R-:W-:Y:S01]  /*2ac0*/  FMUL R14, R18.reuse, R23 ;  /* 0x00000017120e7220 */ /* 0x044fe20000400000 */
[----:B---3--:R-:W-:-:S03]  /*2ad0*/  FMUL R24, R18, R25 ;  /* 0x0000001912187220 */ /* 0x008fc60000400000 */
[----:B------:R-:W-:Y:S01]  /*2ae0*/  FFMA R23, RZ, R17, R14 ;  /* 0x00000011ff177223 */ /* 0x000fe2000000000e */
[C---:B----4-:R-:W-:Y:S01]  /*2af0*/  FMUL R26, R18.reuse, R27 ;  /* 0x0000001b121a7220 */ /* 0x050fe20000400000 */
[----:B------:R-:W-:Y:S02]  /*2b00*/  FFMA R25, RZ, R17, R24 ;  /* 0x00000011ff197223 */ /* 0x000fe40000000018 */
[-C--:B------:R-:W-:Y:S01]  /*2b10*/  FMUL R23, R23, R22.reuse ;  /* 0x0000001617177220 */ /* 0x080fe20000400000 */
[----:B-----5:R-:W-:Y:S01]  /*2b20*/  FMUL R28, R18, R29 ;  /* 0x0000001d121c7220 */ /* 0x020fe20000400000 */
[-C--:B------:R-:W-:Y:S01]  /*2b30*/  FFMA R27, RZ, R17.reuse, R26 ;  /* 0x00000011ff1b7223 */ /* 0x080fe2000000001a */
[-C--:B------:R-:W-:Y:S02]  /*2b40*/  FMUL R25, R25, R22.reuse ;  /* 0x0000001619197220 */ /* 0x080fe40000400000 */
[----:B------:R2:W-:Y:S01]  /*2b50*/  STG.E desc[UR8][R12.64], R23 ;  /* 0x000000170c007986 */ /* 0x0005e2000c101908 */
[----:B------:R-:W-:Y:S01]  /*2b60*/  FFMA R29, RZ, R17, R28 ;  /* 0x00000011ff1d7223 */ /* 0x000fe2000000001c */
[----:B------:R-:W-:-:S02]  /*2b70*/  FMUL R27, R27, R22 ;  /* 0x000000161b1b7220 */ /* 0x000fc40000400000 */
[----:B------:R2:W-:Y:S01]  /*2b80*/  STG.E desc[UR8][R12.64+0x4], R25 ;  /* 0x000004190c007986 */ /* 0x0005e2000c101908 */
[----:B------:R-:W-:-:S03]  /*2b90*/  FMUL R29, R29, R22 ;  /* 0x000000161d1d7220 */ /* 0x000fc60000400000 */
[----:B------:R2:W-:Y:S04]  /*2ba0*/  STG.E desc[UR8][R12.64+0x8], R27 ;  /* 0x0000081b0c007986 */ /* 0x0005e8000c101908 */
[----:B------:R2:W-:Y:S02]  /*2bb0*/  STG.E desc[UR8][R12.64+0xc], R29 ;  /* 0x00000c1d0c007986 */ /* 0x0005e4000c101908 */
.L_x_34:
[----:B------:R-:W-:Y:S05]  /*2bc0*/  @!P2 BRA `(.L_x_24) ;  /* 0x000000000054a947 */ /* 0x000fea0003800000 */
[----:B012---:R-:W0:Y:S01]  /*2bd0*/  LDC.64 R12, c[0x0][0x3c0] ;  /* 0x0000f000ff0c7b82 */ /* 0x007e220000000a00 */
[----:B------:R-:W1:Y:S02]  /*2be0*/  LDCU UR5, c[0x0][0x39c] ;  /* 0x00007380ff0577ac */ /* 0x000e640008000800 */
[----:B-1----:R-:W-:-:S04]  /*2bf0*/  IMAD R15, R4, UR5, R15 ;  /* 0x00000005040f7c24 */ /* 0x002fc8000f8e020f */
[----:B0-----:R-:W-:-:S05]  /*2c00*/  IMAD.WIDE R12, R15, 0x4, R12 ;  /* 0x000000040f0c7825 */ /* 0x001fca00078e020c */
[----:B------:R-:W2:Y:S01]  /*2c10*/  LDG.E R15, desc[UR8][R12.64] ;  /* 0x000000080c0f7981 */ /* 0x000ea2000c1e1900 */
[----:B------:R-:W-:Y:S01]  /*2c20*/  FMUL R17, RZ, R17 ;  /* 0x00000011ff117220 */ /* 0x000fe20000400000 */
[----:B------:R-:W-:-:S03]  /*2c30*/  ISETP.NE.AND P1, PT, R7, 0x1, PT ;  /* 0x000000010700780c */ /* 0x000fc60003f25270 */
[----:B--2---:R-:W-:-:S04]  /*2c40*/  FFMA R15, R18, R15, R17 ;  /* 0x0000000f120f7223 */ /* 0x004fc80000000011 */
[----:B------:R-:W-:-:S05]  /*2c50*/  FMUL R15, R15, R22 ;  /* 0x000000160f0f7220 */ /* 0x000fca0000400000 */
[----:B------:R3:W-:Y:S01]  /*2c60*/  STG.E desc[UR8][R12.64], R15 ;  /* 0x0000000f0c007986 */ /* 0x0007e2000c101908 */
[----:B------:R-:W-:Y:S05]  /*2c70*/  @!P1 BRA `(.L_x_24) ;  /* 0x0000000000289947 */ /* 0x000fea0003800000 */
[----:B---3--:R-:W2:Y:S01]  /*2c80*/  LDG.E R15, desc[UR8][R12.64+0x4] ;  /* 0x000004080c0f7981 */ /* 0x008ea2000c1e1900 */
[----:B------:R-:W-:Y:S01]  /*2c90*/  ISETP.NE.AND P1, PT, R7, 0x2, PT ;  /* 0x000000020700780c */ /* 0x000fe20003f25270 */
[----:B--2---:R-:W-:-:S04]  /*2ca0*/  FFMA R15, R18, R15, R17 ;  /* 0x0000000f120f7223 */ /* 0x004fc80000000011 */
[----:B------:R-:W-:-:S05]  /*2cb0*/  FMUL R15, R15, R22 ;  /* 0x000000160f0f7220 */ /* 0x000fca0000400000 */
[----:B------:R4:W-:Y:S03]  /*2cc0*/  STG.E desc[UR8][R12.64+0x4], R15 ;  /* 0x0000040f0c007986 */ /* 0x0009e6000c101908 */
[----:B------:R-:W-:Y:S05]  /*2cd0*/  @!P1 BRA `(.L_x_24) ;  /* 0x0000000000109947 */ /* 0x000fea0003800000 */
[----:B----4-:R-:W2:Y:S02]  /*2ce0*/  LDG.E R15, desc[UR8][R12.64+0x8] ;  /* 0x000008080c0f7981 */ /* 0x010ea4000c1e1900 */
[----:B--2---:R-:W-:-:S04]  /*2cf0*/  FFMA R15, R18, R15, R17 ;  /* 0x0000000f120f7223 */ /* 0x004fc80000000011 */
[----:B------:R-:W-:-:S05]  /*2d00*/  FMUL R15, R15, R22 ;  /* 0x000000160f0f7220 */ /* 0x000fca0000400000 */
[----:B------:R0:W-:Y:S02]  /*2d10*/  STG.E desc[UR8][R12.64+0x8], R15 ;  /* 0x0000080f0c007986 */ /* 0x0001e4000c101908 */
.L_x_24:
[----:B01234-:R-:W0:Y:S08]  /*2d20*/  LDC.64 R12, c[0x0][0x3b8] ;  /* 0x0000ee00ff0c7b82 */ /* 0x01fe300000000a00 */
[----:B------:R-:W1:Y:S01]  /*2d30*/  LDC.64 R14, c[0x0][0x3b0] ;  /* 0x0000ec00ff0e7b82 */ /* 0x000e620000000a00 */
[----:B0-----:R-:W-:-:S05]  /*2d40*/  IMAD.WIDE R12, R4, 0x4, R12 ;  /* 0x00000004040c7825 */ /* 0x001fca00078e020c */
[----:B------:R2:W-:Y:S01]  /*2d50*/  STG.E desc[UR8][R12.64], R16 ;  /* 0x000000100c007986 */ /* 0x0005e2000c101908 */
[----:B-1----:R-:W-:-:S05]  /*2d60*/  IMAD.WIDE R14, R4, 0x4, R14 ;  /* 0x00000004040e7825 */ /* 0x002fca00078e020e */
[----:B------:R2:W-:Y:S02]  /*2d70*/  STG.E desc[UR8][R14.64], R19 ;  /* 0x000000130e007986 */ /* 0x0005e4000c101908 */
.L_x_6:
[----:B------:R-:W-:Y:S05]  /*2d80*/  BSYNC.RECONVERGENT B0 ;  /* 0x0000000000007941 */ /* 0x000fea0003800200 */
.L_x_5:
[----:B------:R-:W-:Y:S01]  /*2d90*/  UIADD3 UR4, UPT, UPT, UR4, 0x1, URZ ;  /* 0x0000000104047890 */ /* 0x000fe2000fffe0ff */
[----:B------:R-:W-:Y:S05]  /*2da0*/  BAR.SYNC.DEFER_BLOCKING 0x0 ;  /* 0x0000000000007b1d */ /* 0x000fea0000010000 */
[----:B------:R-:W-:-:S13]  /*2db0*/  ISETP.NE.AND P1, PT, R0, UR4, PT ;  /* 0x0000000400007c0c */ /* 0x000fda000bf25270 */
[----:B------:R-:W-:Y:S05]  /*2dc0*/  @P1 BRA `(.L_x_35) ;  /* 0xffffffd400601947 */ /* 0x000fea000383ffff */
[----:B------:R-:W-:Y:S05]  /*2dd0*/  EXIT ;  /* 0x000000000000794d */ /* 0x000fea0003800000 */
        .weak           $__internal_0_$__cuda_sm20_rcp_rn_f32_slowpath
        .type           $__internal_0_$__cuda_sm20_rcp_rn_f32_slowpath,@function
        .size           $__internal_0_$__cuda_sm20_rcp_rn_f32_slowpath,(.L_x_41 - $__internal_0_$__cuda_sm20_rcp_rn_f32_slowpath)
$__internal_0_$__cuda_sm20_rcp_rn_f32_slowpath:
[----:B------:R-:W-:Y:S01]  /*2de0*/  SHF.L.U32 R12, R19, 0x1, RZ ;  /* 0x00000001130c7819 */ /* 0x000fe200000006ff */
[----:B------:R-:W-:Y:S03]  /*2df0*/  BSSY.RECONVERGENT B2, `(.L_x_36) ;  /* 0x0000030000027945 */ /* 0x000fe60003800200 */
[----:B------:R-:W-:-:S04]  /*2e00*/  SHF.R.U32.HI R12, RZ, 0x18, R12 ;  /* 0x00000018ff0c7819 */ /* 0x000fc8000001160c */
[----:B------:R-:W-:-:S13]  /*2e10*/  ISETP.NE.U32.AND P2, PT, R12, RZ, PT ;  /* 0x000000ff0c00720c */ /* 0x000fda0003f45070 */
[----:B------:R-:W-:Y:S05]  /*2e20*/  @P2 BRA `(.L_x_37) ;  /* 0x0000000000282947 */ /* 0x000fea0003800000 */
[----:B------:R-:W-:-:S04]  /*2e30*/  SHF.L.U32 R12, R19, 0x1, RZ ;  /* 0x00000001130c7819 */ /* 0x000fc800000006ff */
[----:B------:R-:W-:-:S13]  /*2e40*/  ISETP.NE.AND P2, PT, R12, RZ, PT ;  /* 0x000000ff0c00720c */ /* 0x000fda0003f45270 */
[----:B------:R-:W-:Y:S01]  /*2e50*/  @P2 FFMA R15, R19, 1.84467440737095516160e+19, RZ ;  /* 0x5f800000130f2823 */ /* 0x000fe200000000ff */
[----:B------:R-:W-:Y:S08]  /*2e60*/  @!P2 MUFU.RCP R13, R19 ;  /* 0x00000013000da308 */ /* 0x000ff00000001000 */
[----:B------:R-:W0:Y:S02]  /*2e70*/  @P2 MUFU.RCP R12, R15 ;  /* 0x0000000f000c2308 */ /* 0x000e240000001000 */
[----:B0-----:R-:W-:-:S04]  /*2e80*/  @P2 FFMA R22, R15, R12, -1 ;  /* 0xbf8000000f162423 */ /* 0x001fc8000000000c */
[----:B------:R-:W-:-:S04]  /*2e90*/  @P2 FADD.FTZ R23, -R22, -RZ ;  /* 0x800000ff16172221 */ /* 0x000fc80000010100 */
[----:B------:R-:W-:-:S04]  /*2ea0*/  @P2 FFMA R12, R12, R23, R12 ;  /* 0x000000170c0c2223 */ /* 0x000fc8000000000c */
[----:B------:R-:W-:Y:S01]  /*2eb0*/  @P2 FFMA R13, R12, 1.84467440737095516160e+19, RZ ;  /* 0x5f8000000c0d2823 */ /* 0x000fe200000000ff */
[----:B------:R-:W-:Y:S06]  /*2ec0*/  BRA `(.L_x_38) ;  /* 0x0000000000887947 */ /* 0x000fec0003800000 */
.L_x_37:
[----:B------:R-:W-:-:S04]  /*2ed0*/  IADD3 R13, PT, PT, R12, -0xfd, RZ ;  /* 0xffffff030c0d7810 */ /* 0x000fc80007ffe0ff */
[----:B------:R-:W-:-:S13]  /*2ee0*/  ISETP.GT.U32.AND P2, PT, R13, 0x1, PT ;  /* 0x000000010d00780c */ /* 0x000fda0003f44070 */
[----:B------:R-:W-:Y:S05]  /*2ef0*/  @P2 BRA `(.L_x_39) ;  /* 0x0000000000782947 */ /* 0x000fea0003800000 */
[----:B------:R-:W-:Y:S01]  /*2f00*/  LOP3.LUT R15, R19, 0x7fffff, RZ, 0xc0, !PT ;  /* 0x007fffff130f7812 */ /* 0x000fe200078ec0ff */
[----:B------:R-:W-:-:S03]  /*2f10*/  HFMA2 R28, -RZ, RZ, 0, 1.78813934326171875e-07 ;  /* 0x00000003ff1c7431 */ /* 0x000fc600000001ff */
[----:B------:R-:W-:-:S04]  /*2f20*/  LOP3.LUT R15, R15, 0x3f800000, RZ, 0xfc, !PT ;  /* 0x3f8000000f0f7812 */ /* 0x000fc800078efcff */
[----:B------:R-:W0:Y:S02]  /*2f30*/  MUFU.RCP R22, R15 ;  /* 0x0000000f00167308 */ /* 0x000e240000001000 */
[----:B0-----:R-:W-:-:S04]  /*2f40*/  FFMA R23, R15, R22, -1 ;  /* 0xbf8000000f177423 */ /* 0x001fc80000000016 */
[----:B------:R-:W-:-:S04]  /*2f50*/  FADD.FTZ R23, -R23, -RZ ;  /* 0x800000ff17177221 */ /* 0x000fc80000010100 */
[CCC-:B------:R-:W-:Y:S01]  /*2f60*/  FFMA.RM R25, R22.reuse, R23.reuse, R22.reuse ;  /* 0x0000001716197223 */ /* 0x1c0fe20000004016 */
[----:B------:R-:W-:-:S04]  /*2f70*/  FFMA.RP R26, R22, R23, R22 ;  /* 0x00000017161a7223 */ /* 0x000fc80000008016 */
[C---:B------:R-:W-:Y:S02]  /*2f80*/  LOP3.LUT R22, R25.reuse, 0x7fffff, RZ, 0xc0, !PT ;  /* 0x007fffff19167812 */ /* 0x040fe400078ec0ff */
[----:B------:R-:W-:Y:S02]  /*2f90*/  FSETP.NEU.FTZ.AND P2, PT, R25, R26, PT ;  /* 0x0000001a1900720b */ /* 0x000fe40003f5d000 */
[----:B------:R-:W-:Y:S02]  /*2fa0*/  SHF.L.U32 R25, R28, R13, RZ ;  /* 0x0000000d1c197219 */ /* 0x000fe400000006ff */
[----:B------:R-:W-:Y:S02]  /*2fb0*/  LOP3.LUT R22, R22, 0x800000, RZ, 0xfc, !PT ;  /* 0x0080000016167812 */ /* 0x000fe400078efcff */
[----:B------:R-:W-:Y:S02]  /*2fc0*/  SEL R23, RZ, 0xffffffff, !P2 ;  /* 0xffffffffff177807 */ /* 0x000fe40005000000 */
[----:B------:R-:W-:-:S02]  /*2fd0*/  LOP3.LUT R26, R25, R22, RZ, 0xc0, !PT ;  /* 0x00000016191a7212 */ /* 0x000fc400078ec0ff */
[----:B------:R-:W-:Y:S02]  /*2fe0*/  IADD3 R23, PT, PT, -R23, RZ, RZ ;  /* 0x000000ff17177210 */ /* 0x000fe40007ffe1ff */
[-C--:B------:R-:W-:Y:S02]  /*2ff0*/  SHF.R.U32.HI R26, RZ, R13.reuse, R26 ;  /* 0x0000000dff1a7219 */ /* 0x080fe4000001161a */
[----:B------:R-:W-:Y:S02]  /*3000*/  LOP3.LUT P3, RZ, R23, R13, R22, 0xf8, !PT ;  /* 0x0000000d17ff7212 */ /* 0x000fe4000786f816 */
[C---:B------:R-:W-:Y:S02]  /*3010*/  LOP3.LUT P2, RZ, R26.reuse, 0x1, RZ, 0xc0, !PT ;  /* 0x000000011aff7812 */ /* 0x040fe4000784c0ff */
[----:B------:R-:W-:-:S04]  /*3020*/  LOP3.LUT P4, RZ, R26, 0x2, RZ, 0xc0, !PT ;  /* 0x000000021aff7812 */ /* 0x000fc8000788c0ff */
[----:B------:R-:W-:Y:S02]  /*3030*/  PLOP3.LUT P2, PT, P2, P3, P4, 0xe0, 0x0 ;  /* 0x000000000000781c */ /* 0x000fe40001747c40 */
[----:B------:R-:W-:Y:S02]  /*3040*/  LOP3.LUT P3, RZ, R19, 0x7fffff, RZ, 0xc0, !PT ;  /* 0x007fffff13ff7812 */ /* 0x000fe4000786c0ff */
[----:B------:R-:W-:-:S05]  /*3050*/  SEL R13, RZ, 0x1, !P2 ;  /* 0x00000001ff0d7807 */ /* 0x000fca0005000000 */
[----:B------:R-:W-:-:S05]  /*3060*/  IMAD.MOV R13, RZ, RZ, -R13 ;  /* 0x000000ffff0d7224 */ /* 0x000fca00078e0a0d */
[----:B------:R-:W-:Y:S02]  /*3070*/  ISETP.GE.AND P2, PT, R13, RZ, PT ;  /* 0x000000ff0d00720c */ /* 0x000fe40003f46270 */
[----:B------:R-:W-:-:S04]  /*3080*/  IADD3 R13, PT, PT, R12, -0xfc, RZ ;  /* 0xffffff040c0d7810 */ /* 0x000fc80007ffe0ff */
[----:B------:R-:W-:-:S07]  /*3090*/  SHF.R.U32.HI R22, RZ, R13, R22 ;  /* 0x0000000dff167219 */ /* 0x000fce0000011616 */
[----:B------:R-:W-:-:S04]  /*30a0*/  @!P2 IADD3 R22, PT, PT, R22, 0x1, RZ ;  /* 0x000000011616a810 */ /* 0x000fc80007ffe0ff */
[----:B------:R-:W-:-:S04]  /*30b0*/  @!P3 SHF.L.U32 R22, R22, 0x1, RZ ;  /* 0x000000011616b819 */ /* 0x000fc800000006ff */
[----:B------:R-:W-:Y:S01]  /*30c0*/  LOP3.LUT R13, R22, 0x80000000, R19, 0xf8, !PT ;  /* 0x80000000160d7812 */ /* 0x000fe200078ef813 */
[----:B------:R-:W-:Y:S06]  /*30d0*/  BRA `(.L_x_38) ;  /* 0x0000000000047947 */ /* 0x000fec0003800000 */
.L_x_39:
[----:B------:R0:W1:Y:S02]  /*30e0*/  MUFU.RCP R13, R19 ;  /* 0x00000013000d7308 */ /* 0x0000640000001000 */
.L_x_38:
[----:B------:R-:W-:Y:S05]  /*30f0*/  BSYNC.RECONVERGENT B2 ;  /* 0x0000000000027941 */ /* 0x000fea0003800200 */
.L_x_36:
[----:B-1----:R-:W-:Y:S01]  /*3100*/  MOV R22, R13 ;  /* 0x0000000d00167202 */ /* 0x002fe20000000f00 */
[----:B------:R-:W-:Y:S01]  /*3110*/  HFMA2 R13, -RZ, RZ, 0, 0 ;  /* 0x00000000ff0d7431 */ /* 0x000fe200000001ff */
[----:B------:R-:W-:-:S04]  /*3120*/  MOV R12, R14 ;  /* 0x0000000e000c7202 */ /* 0x000fc80000000f00 */
[----:B0-----:R-:W-:Y:S05]  /*3130*/  RET.REL.NODEC R12 `(_Z15flash_attentionPKfS0_S0_iiiifPfS1_S1_) ;  /* 0xffffffcc0cb07950 */ /* 0x001fea0003c3ffff */
.L_x_40:
[----:B------:R-:W-:-:S00]  /*3140*/  BRA `(.L_x_40) ;  /* 0xfffffffc00fc7947 */ /* 0x000fc0000383ffff */
[----:B------:R-:W-:-:S00]  /*3150*/  NOP ;  /* 0x0000000000007918 */ /* 0x000fc00000000000 */
        /* <DEDUP_REMOVED lines=10> */
.L_x_41:


//--------------------- .nv.shared._Z15flash_attentionPKfS0_S0_iiiifPfS1_S1_ --------------------------
	.section	.nv.shared._Z15flash_attentionPKfS0_S0_iiiifPfS1_S1_,"aw",@nobits
	.sectionflags	@""
	.align	16
	.zero		1024


//--------------------- .nv.shared.reserved.0     --------------------------
	.section	.nv.shared.reserved.0,"aw",@nobits
	.weak		__nv_reservedSMEM_offset_0_alias
	.size		__nv_reservedSMEM_offset_0_alias, 0, 64
	.other		__nv_reservedSMEM_offset_0_alias,@"STO_CUDA_RESERVED_SHARED STV_DEFAULT"
__nv_reservedSMEM_offset_0_alias:
	.zero		0
	.zero		64


//--------------------- .nv.constant0._Z15flash_attentionPKfS0_S0_iiiifPfS1_S1_ --------------------------
	.section	.nv.constant0._Z15flash_attentionPKfS0_S0_iiiifPfS1_S1_,"a",@progbits
	.sectionflags	@""
	.align	4
.nv.constant0._Z15flash_attentionPKfS0_S0_iiiifPfS1_S1_:
	.zero		968


//--------------------- SYMBOLS --------------------------

	.type		.nv.reservedSmem.offset0,@object
	.size		.nv.reservedSmem.offset0,0x4
	.type		.nv.reservedSmem.cap,@object
	.size		.nv.reservedSmem.cap,0x4
